def matmul_kernel(
    a_ptr,
    b_ptr,
    c_ptr,
    M,
    N,
    K,
    stride_am,
    stride_ak,
    stride_bk,
    stride_bn,
    stride_cm,
    stride_cn,
    BLOCK_M: tl.constexpr,
    BLOCK_N: tl.constexpr,
    BLOCK_K: tl.constexpr,
    GROUP_M: tl.constexpr,
):
    pid = tl.program_id(axis=0)
    num_pid_m = tl.cdiv(M, BLOCK_M)
    num_pid_n = tl.cdiv(N, BLOCK_N)
    num_pid_in_group = GROUP_M * num_pid_n
    group_id = pid // num_pid_in_group
    first_pid_m = group_id * GROUP_M
    group_size_m = min(num_pid_m - first_pid_m, GROUP_M)
    pid_m = first_pid_m + ((pid % num_pid_in_group) % group_size_m)
    pid_n = (pid % num_pid_in_group) // group_size_m

    offs_am = (pid_m * BLOCK_M + tl.arange(0, BLOCK_M)) % M
    offs_bn = (pid_n * BLOCK_N + tl.arange(0, BLOCK_N)) % N
    offs_k = tl.arange(0, BLOCK_K)
    a_ptrs = a_ptr + offs_am[:, None] * stride_am + offs_k[None, :] * stride_ak
    b_ptrs = b_ptr + offs_k[:, None] * stride_bk + offs_bn[None, :] * stride_bn

    acc = tl.zeros((BLOCK_M, BLOCK_N), dtype=tl.float32)
    for kk in range(0, tl.cdiv(K, BLOCK_K)):
        a = tl.load(a_ptrs, mask=offs_k[None, :] < K - kk * BLOCK_K, other=0.0)
        b = tl.load(b_ptrs, mask=offs_k[:, None] < K - kk * BLOCK_K, other=0.0)
        acc = tl.dot(a, b, acc)
        a_ptrs += BLOCK_K * stride_ak
        b_ptrs += BLOCK_K * stride_bk

    c = acc.to(c_ptr.dtype.element_ty)
    offs_cm = pid_m * BLOCK_M + tl.arange(0, BLOCK_M)
    offs_cn = pid_n * BLOCK_N + tl.arange(0, BLOCK_N)
    c_ptrs = c_ptr + offs_cm[:, None] * stride_cm + offs_cn[None, :] * stride_cn
    mask = (offs_cm[:, None] < M) & (offs_cn[None, :] < N)
    tl.store(c_ptrs, c, mask=mask)

# config = {"BLOCK_K": 32, "BLOCK_M": 16, "BLOCK_N": 128, "GROUP_M": 8, "arch": "sm_100", "dtype": "fp8e4m3", "num_ctas": 1, "num_stages": 2, "num_warps": 8}
# arch = sm_100


// ===== COMPILED SASS (sm_100a) =====

	.target	sm_100a

	.elftype	@"ET_EXEC"


//--------------------- .note.nv.tkinfo           --------------------------
	.section	.note.nv.tkinfo,"",@"SHT_NOTE"
	.sectionflags	@"SHF_NOTE_NV_TKINFO"
	.tkinfo
        /*0018*/ 	.word	0x00000081
        /*0030*/ 	.string	""
        /*0030*/ 	.string	"ptxas-blackwell"
        /*0030*/ 	.string	"Cuda compilation tools, release 12.9, V12.9.86"
        /*0030*/ 	.string	"Build cuda_12.9.r12.9/compiler.36037853_0"
        /*0030*/ 	.string	"-v  -suppress-debug-info  -lineinfo  -arch sm_100a "



//--------------------- .note.nv.cuver            --------------------------
	.section	.note.nv.cuver,"",@"SHT_NOTE"
	.sectionflags	@"SHF_NOTE_NV_CUVER"
        /*0018*/ 	.short	0x0001
        /*001a*/ 	.short	0x0064
        /*001c*/ 	.short	0x0001
        /*001e*/ 	.short	0x0000
        /*0020*/ 	.short	0x0001
        /*0022*/ 	.short	0x0000


//--------------------- .nv.info                  --------------------------
	.section	.nv.info,"",@"SHT_CUDA_INFO"
	.align	4


	//----- nvinfo : EIATTR_REGCOUNT
	.align		4
        /*0000*/ 	.byte	0x04, 0x2f
        /*0002*/ 	.short	(.L_1 - .L_0)
	.align		4
.L_0:
        /*0004*/ 	.word	index@(matmul_kernel)
        /*0008*/ 	.word	0x00000076


	//----- nvinfo : EIATTR_FRAME_SIZE
	.align		4
.L_1:
        /*000c*/ 	.byte	0x04, 0x11
        /*000e*/ 	.short	(.L_3 - .L_2)
	.align		4
.L_2:
        /*0010*/ 	.word	index@(matmul_kernel)
        /*0014*/ 	.word	0x00000000


	//----- nvinfo : EIATTR_MIN_STACK_SIZE
	.align		4
.L_3:
        /*0018*/ 	.byte	0x04, 0x12
        /*001a*/ 	.short	(.L_5 - .L_4)
	.align		4
.L_4:
        /*001c*/ 	.word	index@(matmul_kernel)
        /*0020*/ 	.word	0x00000000
.L_5:


//--------------------- .nv.info.matmul_kernel    --------------------------
	.section	.nv.info.matmul_kernel,"",@"SHT_CUDA_INFO"
	.sectionflags	@""
	.align	4


	//----- nvinfo : EIATTR_CUDA_API_VERSION
	.align		4
        /*0000*/ 	.byte	0x04, 0x37
        /*0002*/ 	.short	(.L_7 - .L_6)
.L_6:
        /*0004*/ 	.word	0x00000081


	//----- nvinfo : EIATTR_KPARAM_INFO
	.align		4
.L_7:
        /*0008*/ 	.byte	0x04, 0x17
        /*000a*/ 	.short	(.L_9 - .L_8)
.L_8:
        /*000c*/ 	.word	0x00000000
        /*0010*/ 	.short	0x000d
        /*0012*/ 	.short	0x0048
        /*0014*/ 	.byte	0x00, 0xf4, 0x21, 0x00


	//----- nvinfo : EIATTR_KPARAM_INFO
	.align		4
.L_9:
        /*0018*/ 	.byte	0x04, 0x17
        /*001a*/ 	.short	(.L_11 - .L_10)
.L_10:
        /*001c*/ 	.word	0x00000000
        /*0020*/ 	.short	0x000c
        /*0022*/ 	.short	0x0040
        /*0024*/ 	.byte	0x00, 0xf4, 0x21, 0x00


	//----- nvinfo : EIATTR_KPARAM_INFO
	.align		4
.L_11:
        /*0028*/ 	.byte	0x04, 0x17
        /*002a*/ 	.short	(.L_13 - .L_12)
.L_12:
        /*002c*/ 	.word	0x00000000
        /*0030*/ 	.short	0x000b
        /*0032*/ 	.short	0x0038
        /*0034*/ 	.byte	0x00, 0xf0, 0x11, 0x00


	//----- nvinfo : EIATTR_KPARAM_INFO
	.align		4
.L_13:
        /*0038*/ 	.byte	0x04, 0x17
        /*003a*/ 	.short	(.L_15 - .L_14)
.L_14:
        /*003c*/ 	.word	0x00000000
        /*0040*/ 	.short	0x000a
        /*0042*/ 	.short	0x0034
        /*0044*/ 	.byte	0x00, 0xf0, 0x11, 0x00


	//----- nvinfo : EIATTR_KPARAM_INFO
	.align		4
.L_15:
        /*0048*/ 	.byte	0x04, 0x17
        /*004a*/ 	.short	(.L_17 - .L_16)
.L_16:
        /*004c*/ 	.word	0x00000000
        /*0050*/ 	.short	0x0009
        /*0052*/ 	.short	0x0030
        /*0054*/ 	.byte	0x00, 0xf0, 0x11, 0x00


	//----- nvinfo : EIATTR_KPARAM_INFO
	.align		4
.L_17:
        /*0058*/ 	.byte	0x04, 0x17
        /*005a*/ 	.short	(.L_19 - .L_18)
.L_18:
        /*005c*/ 	.word	0x00000000
        /*0060*/ 	.short	0x0008
        /*0062*/ 	.short	0x002c
        /*0064*/ 	.byte	0x00, 0xf0, 0x11, 0x00


	//----- nvinfo : EIATTR_KPARAM_INFO
	.align		4
.L_19:
        /*0068*/ 	.byte	0x04, 0x17
        /*006a*/ 	.short	(.L_21 - .L_20)
.L_20:
        /*006c*/ 	.word	0x00000000
        /*0070*/ 	.short	0x0007
        /*0072*/ 	.short	0x0028
        /*0074*/ 	.byte	0x00, 0xf0, 0x11, 0x00


	//----- nvinfo : EIATTR_KPARAM_INFO
	.align		4
.L_21:
        /*0078*/ 	.byte	0x04, 0x17
        /*007a*/ 	.short	(.L_23 - .L_22)
.L_22:
        /*007c*/ 	.word	0x00000000
        /*0080*/ 	.short	0x0006
        /*0082*/ 	.short	0x0024
        /*0084*/ 	.byte	0x00, 0xf0, 0x11, 0x00


	//----- nvinfo : EIATTR_KPARAM_INFO
	.align		4
.L_23:
        /*0088*/ 	.byte	0x04, 0x17
        /*008a*/ 	.short	(.L_25 - .L_24)
.L_24:
        /*008c*/ 	.word	0x00000000
        /*0090*/ 	.short	0x0005
        /*0092*/ 	.short	0x0020
        /*0094*/ 	.byte	0x00, 0xf0, 0x11, 0x00


	//----- nvinfo : EIATTR_KPARAM_INFO
	.align		4
.L_25:
        /*0098*/ 	.byte	0x04, 0x17
        /*009a*/ 	.short	(.L_27 - .L_26)
.L_26:
        /*009c*/ 	.word	0x00000000
        /*00a0*/ 	.short	0x0004
        /*00a2*/ 	.short	0x001c
        /*00a4*/ 	.byte	0x00, 0xf0, 0x11, 0x00


	//----- nvinfo : EIATTR_KPARAM_INFO
	.align		4
.L_27:
        /*00a8*/ 	.byte	0x04, 0x17
        /*00aa*/ 	.short	(.L_29 - .L_28)
.L_28:
        /*00ac*/ 	.word	0x00000000
        /*00b0*/ 	.short	0x0003
        /*00b2*/ 	.short	0x0018
        /*00b4*/ 	.byte	0x00, 0xf0, 0x11, 0x00


	//----- nvinfo : EIATTR_KPARAM_INFO
	.align		4
.L_29:
        /*00b8*/ 	.byte	0x04, 0x17
        /*00ba*/ 	.short	(.L_31 - .L_30)
.L_30:
        /*00bc*/ 	.word	0x00000000
        /*00c0*/ 	.short	0x0002
        /*00c2*/ 	.short	0x0010
        /*00c4*/ 	.byte	0x00, 0xf4, 0x21, 0x00


	//----- nvinfo : EIATTR_KPARAM_INFO
	.align		4
.L_31:
        /*00c8*/ 	.byte	0x04, 0x17
        /*00ca*/ 	.short	(.L_33 - .L_32)
.L_32:
        /*00cc*/ 	.word	0x00000000
        /*00d0*/ 	.short	0x0001
        /*00d2*/ 	.short	0x0008
        /*00d4*/ 	.byte	0x00, 0xf4, 0x21, 0x00


	//----- nvinfo : EIATTR_KPARAM_INFO
	.align		4
.L_33:
        /*00d8*/ 	.byte	0x04, 0x17
        /*00da*/ 	.short	(.L_35 - .L_34)
.L_34:
        /*00dc*/ 	.word	0x00000000
        /*00e0*/ 	.short	0x0000
        /*00e2*/ 	.short	0x0000
        /*00e4*/ 	.byte	0x00, 0xf4, 0x21, 0x00


	//----- nvinfo : EIATTR_SPARSE_MMA_MASK
	.align		4
.L_35:
        /*00e8*/ 	.byte	0x03, 0x50
        /*00ea*/ 	.short	0x0000


	//----- nvinfo : EIATTR_MAXREG_COUNT
	.align		4
        /*00ec*/ 	.byte	0x03, 0x1b
        /*00ee*/ 	.short	0x00ff


	//----- nvinfo : EIATTR_NUM_BARRIERS
	.align		4
        /*00f0*/ 	.byte	0x02, 0x4c
        /*00f2*/ 	.byte	0x01
	.zero		1


	//----- nvinfo : EIATTR_VRC_CTA_INIT_COUNT
	.align		4
        /*00f4*/ 	.byte	0x02, 0x4a
	.zero		1
	.zero		1


	//----- nvinfo : EIATTR_EXIT_INSTR_OFFSETS
	.align		4
        /*00f8*/ 	.byte	0x04, 0x1c
        /*00fa*/ 	.short	(.L_37 - .L_36)


	//   ....[0]....
.L_36:
        /*00fc*/ 	.word	0x00002cf0


	//   ....[1]....
        /*0100*/ 	.word	0x00002d10


	//----- nvinfo : EIATTR_REQNTID
	.align		4
.L_37:
        /*0104*/ 	.byte	0x04, 0x10
        /*0106*/ 	.short	(.L_39 - .L_38)
.L_38:
        /*0108*/ 	.word	0x00000100
        /*010c*/ 	.word	0x00000001
        /*0110*/ 	.word	0x00000001


	//----- nvinfo : EIATTR_CBANK_PARAM_SIZE
	.align		4
.L_39:
        /*0114*/ 	.byte	0x03, 0x19
        /*0116*/ 	.short	0x0050


	//----- nvinfo : EIATTR_PARAM_CBANK
	.align		4
        /*0118*/ 	.byte	0x04, 0x0a
        /*011a*/ 	.short	(.L_41 - .L_40)
	.align		4
.L_40:
        /*011c*/ 	.word	index@(.nv.constant0.matmul_kernel)
        /*0120*/ 	.short	0x0380
        /*0122*/ 	.short	0x0050


	//----- nvinfo : EIATTR_SW_WAR
	.align		4
.L_41:
        /*0124*/ 	.byte	0x04, 0x36
        /*0126*/ 	.short	(.L_43 - .L_42)
.L_42:
        /*0128*/ 	.word	0x00000008
.L_43:


//--------------------- .nv.compat                --------------------------
	.section	.nv.compat,"",@"SHT_CUDA_COMPAT_INFO"
	.align	4
        /*0000*/ 	.byte	0x02, 0x02, 0x02, 0x00, 0x02, 0x05, 0x05, 0x00, 0x02, 0x03, 0x00, 0x00, 0x02, 0x06, 0x01, 0x00


//--------------------- .nv.callgraph             --------------------------
	.section	.nv.callgraph,"",@"SHT_CUDA_CALLGRAPH"
	.align	4
	.sectionentsize	8
	.align		4
        /*0000*/ 	.word	0x00000000
	.align		4
        /*0004*/ 	.word	0xffffffff
	.align		4
        /*0008*/ 	.word	0x00000000
	.align		4
        /*000c*/ 	.word	0xfffffffe
	.align		4
        /*0010*/ 	.word	0x00000000
	.align		4
        /*0014*/ 	.word	0xfffffffd
	.align		4
        /*0018*/ 	.word	0x00000000
	.align		4
        /*001c*/ 	.word	0xfffffffc


//--------------------- .text.matmul_kernel       --------------------------
	.section	.text.matmul_kernel,"ax",@progbits
	.align	128
        .global         matmul_kernel
        .type           matmul_kernel,@function
        .size           matmul_kernel,(.L_x_4 - matmul_kernel)
        .other          matmul_kernel,@"STO_CUDA_ENTRY STV_DEFAULT"
matmul_kernel:
.text.matmul_kernel:
[----:B------:R-:W0:Y:S08]  /*0000*/  LDC R1, c[0x0][0x37c] ;  /* 0x0000df00ff017b82 */ /* 0x000e300000000800 */
[----:B------:R-:W1:Y:S01]  /*0010*/  LDC.64 R14, c[0x0][0x398] ;  /* 0x0000e600ff0e7b82 */ /* 0x000e620000000a00 */
[----:B------:R-:W2:Y:S01]  /*0020*/  S2R R5, SR_CTAID.X ;  /* 0x0000000000057919 */ /* 0x000ea20000002500 */
[----:B------:R-:W3:Y:S01]  /*0030*/  LDCU UR4, c[0x0][0x3a0] ;  /* 0x00007400ff0477ac */ /* 0x000ee20008000800 */
[----:B------:R-:W-:Y:S01]  /*0040*/  UMOV UR5, 0x400 ;  /* 0x0000040000057882 */ /* 0x000fe20000000000 */
[----:B------:R-:W4:Y:S04]  /*0050*/  LDCU.64 UR8, c[0x0][0x358] ;  /* 0x00006b00ff0877ac */ /* 0x000f280008000a00 */
[----:B------:R-:W5:Y:S01]  /*0060*/  S2UR UR6, SR_CgaCtaId ;  /* 0x00000000000679c3 */ /* 0x000f620000008800 */
[----:B------:R-:W0:Y:S01]  /*0070*/  LDCU UR7, c[0x0][0x3a0] ;  /* 0x00007400ff0777ac */ /* 0x000e220008000800 */
[----:B---3--:R-:W-:Y:S01]  /*0080*/  UIADD3 UR4, UPT, UPT, UR4, 0x1f, URZ ;  /* 0x0000001f04047890 */ /* 0x008fe2000fffe0ff */
[----:B-1----:R-:W-:-:S03]  /*0090*/  VIADD R0, R15, 0x7f ;  /* 0x0000007f0f007836 */ /* 0x002fc60000000000 */
[----:B------:R-:W-:Y:S02]  /*00a0*/  UISETP.GT.AND UP0, UPT, UR4, 0x1f, UPT ;  /* 0x0000001f0400788c */ /* 0x000fe4000bf04270 */
[----:B------:R-:W-:Y:S01]  /*00b0*/  SHF.R.S32.HI R3, RZ, 0x1f, R0 ;  /* 0x0000001fff037819 */ /* 0x000fe20000011400 */
[----:B-----5:R-:W-:-:S03]  /*00c0*/  ULEA UR5, UR6, UR5, 0x18 ;  /* 0x0000000506057291 */ /* 0x020fc6000f8ec0ff */
[----:B------:R-:W-:Y:S02]  /*00d0*/  LEA.HI R3, R3, R0, RZ, 0x7 ;  /* 0x0000000003037211 */ /* 0x000fe400078f38ff */
[----:B--2---:R-:W-:Y:S02]  /*00e0*/  IABS R8, R5 ;  /* 0x0000000500087213 */ /* 0x004fe40000000000 */
[----:B------:R-:W-:-:S05]  /*00f0*/  SHF.R.S32.HI R3, RZ, 0x7, R3 ;  /* 0x00000007ff037819 */ /* 0x000fca0000011403 */
[----:B------:R-:W-:-:S05]  /*0100*/  IMAD.SHL.U32 R4, R3, 0x8, RZ ;  /* 0x0000000803047824 */ /* 0x000fca00078e00ff */
[-C--:B------:R-:W-:Y:S02]  /*0110*/  IABS R7, R4.reuse ;  /* 0x0000000400077213 */ /* 0x080fe40000000000 */
[----:B------:R-:W-:Y:S02]  /*0120*/  IABS R10, R4 ;  /* 0x00000004000a7213 */ /* 0x000fe40000000000 */
[----:B------:R-:W1:Y:S08]  /*0130*/  I2F.RP R0, R7 ;  /* 0x0000000700007306 */ /* 0x000e700000209400 */
[----:B-1----:R-:W1:Y:S02]  /*0140*/  MUFU.RCP R0, R0 ;  /* 0x0000000000007308 */ /* 0x002e640000001000 */
[----:B-1----:R-:W-:-:S02]  /*0150*/  VIADD R2, R0, 0xffffffe ;  /* 0x0ffffffe00027836 */ /* 0x002fc40000000000 */
[----:B------:R-:W-:-:S04]  /*0160*/  IMAD.MOV R0, RZ, RZ, -R10 ;  /* 0x000000ffff007224 */ /* 0x000fc800078e0a0a */
[----:B------:R1:W2:Y:S02]  /*0170*/  F2I.FTZ.U32.TRUNC.NTZ R3, R2 ;  /* 0x0000000200037305 */ /* 0x0002a4000021f000 */
[----:B-1----:R-:W-:Y:S02]  /*0180*/  IMAD.MOV.U32 R2, RZ, RZ, RZ ;  /* 0x000000ffff027224 */ /* 0x002fe400078e00ff */
[----:B--2---:R-:W-:-:S04]  /*0190*/  IMAD.MOV R6, RZ, RZ, -R3 ;  /* 0x000000ffff067224 */ /* 0x004fc800078e0a03 */
[----:B------:R-:W-:Y:S02]  /*01a0*/  IMAD R9, R6, R7, RZ ;  /* 0x0000000706097224 */ /* 0x000fe400078e02ff */
[----:B------:R-:W-:Y:S02]  /*01b0*/  IMAD.MOV.U32 R6, RZ, RZ, R8 ;  /* 0x000000ffff067224 */ /* 0x000fe400078e0008 */
[----:B------:R-:W-:-:S06]  /*01c0*/  IMAD.HI.U32 R3, R3, R9, R2 ;  /* 0x0000000903037227 */ /* 0x000fcc00078e0002 */
[----:B------:R-:W-:-:S04]  /*01d0*/  IMAD.HI.U32 R3, R3, R6, RZ ;  /* 0x0000000603037227 */ /* 0x000fc800078e00ff */
[----:B------:R-:W-:-:S05]  /*01e0*/  IMAD R0, R3, R0, R6 ;  /* 0x0000000003007224 */ /* 0x000fca00078e0206 */
[----:B------:R-:W-:-:S13]  /*01f0*/  ISETP.GT.U32.AND P1, PT, R7, R0, PT ;  /* 0x000000000700720c */ /* 0x000fda0003f24070 */
[----:B------:R-:W-:Y:S02]  /*0200*/  @!P1 IMAD.IADD R0, R0, 0x1, -R7 ;  /* 0x0000000100009824 */ /* 0x000fe400078e0a07 */
[----:B------:R-:W-:Y:S01]  /*0210*/  @!P1 VIADD R3, R3, 0x1 ;  /* 0x0000000103039836 */ /* 0x000fe20000000000 */
[----:B------:R-:W-:Y:S02]  /*0220*/  ISETP.NE.AND P1, PT, R4, RZ, PT ;  /* 0x000000ff0400720c */ /* 0x000fe40003f25270 */
[----:B------:R-:W-:Y:S02]  /*0230*/  ISETP.GE.U32.AND P0, PT, R0, R7, PT ;  /* 0x000000070000720c */ /* 0x000fe40003f06070 */
[----:B------:R-:W-:-:S04]  /*0240*/  LOP3.LUT R0, R5, R4, RZ, 0x3c, !PT ;  /* 0x0000000405007212 */ /* 0x000fc800078e3cff */
[----:B------:R-:W-:Y:S01]  /*0250*/  ISETP.GE.AND P2, PT, R0, RZ, PT ;  /* 0x000000ff0000720c */ /* 0x000fe20003f46270 */
[----:B------:R-:W-:-:S06]  /*0260*/  VIADD R0, R14, 0xf ;  /* 0x0000000f0e007836 */ /* 0x000fcc0000000000 */
[----:B------:R-:W-:-:S04]  /*0270*/  @P0 VIADD R3, R3, 0x1 ;  /* 0x0000000103030836 */ /* 0x000fc80000000000 */
[----:B------:R-:W-:Y:S01]  /*0280*/  IMAD.MOV.U32 R2, RZ, RZ, R3 ;  /* 0x000000ffff027224 */ /* 0x000fe200078e0003 */
[----:B------:R-:W-:-:S03]  /*0290*/  SHF.R.S32.HI R3, RZ, 0x1f, R0 ;  /* 0x0000001fff037819 */ /* 0x000fc60000011400 */
[----:B------:R-:W-:Y:S01]  /*02a0*/  @!P2 IMAD.MOV R2, RZ, RZ, -R2 ;  /* 0x000000ffff02a224 */ /* 0x000fe200078e0a02 */
[----:B------:R-:W-:Y:S02]  /*02b0*/  @!P1 LOP3.LUT R2, RZ, R4, RZ, 0x33, !PT ;  /* 0x00000004ff029212 */ /* 0x000fe400078e33ff */
[----:B------:R-:W-:-:S03]  /*02c0*/  LEA.HI R3, R3, R0, RZ, 0x4 ;  /* 0x0000000003037211 */ /* 0x000fc600078f20ff */
[----:B------:R-:W-:Y:S02]  /*02d0*/  IMAD.SHL.U32 R6, R2, 0x8, RZ ;  /* 0x0000000802067824 */ /* 0x000fe400078e00ff */
[----:B------:R-:W-:-:S03]  /*02e0*/  IMAD.MOV R2, RZ, RZ, -R2 ;  /* 0x000000ffff027224 */ /* 0x000fc600078e0a02 */
[----:B------:R-:W-:Y:S01]  /*02f0*/  LEA.HI.SX32 R3, R3, -R6, 0x1c ;  /* 0x8000000603037211 */ /* 0x000fe200078fe2ff */
[----:B------:R-:W-:-:S03]  /*0300*/  IMAD R11, R4, R2, R5 ;  /* 0x00000002040b7224 */ /* 0x000fc600078e0205 */
[----:B------:R-:W-:-:S04]  /*0310*/  VIMNMX R8, PT, PT, R3, 0x8, PT ;  /* 0x0000000803087848 */ /* 0x000fc80003fe0100 */
[-C--:B------:R-:W-:Y:S02]  /*0320*/  IABS R7, R8.reuse ;  /* 0x0000000800077213 */ /* 0x080fe40000000000 */
[----:B------:R-:W-:Y:S02]  /*0330*/  IABS R4, R8 ;  /* 0x0000000800047213 */ /* 0x000fe40000000000 */
[----:B------:R-:W1:Y:S08]  /*0340*/  I2F.RP R0, R7 ;  /* 0x0000000700007306 */ /* 0x000e700000209400 */
[----:B-1----:R-:W1:Y:S02]  /*0350*/  MUFU.RCP R0, R0 ;  /* 0x0000000000007308 */ /* 0x002e640000001000 */
[----:B-1----:R-:W-:-:S02]  /*0360*/  VIADD R3, R0, 0xffffffe ;  /* 0x0ffffffe00037836 */ /* 0x002fc40000000000 */
[----:B------:R-:W-:-:S04]  /*0370*/  IMAD.MOV R0, RZ, RZ, -R4 ;  /* 0x000000ffff007224 */ /* 0x000fc800078e0a04 */
[----:B------:R-:W1:Y:S02]  /*0380*/  F2I.FTZ.U32.TRUNC.NTZ R3, R3 ;  /* 0x0000000300037305 */ /* 0x000e64000021f000 */
[----:B-1----:R-:W-:-:S04]  /*0390*/  IMAD.MOV R9, RZ, RZ, -R3 ;  /* 0x000000ffff097224 */ /* 0x002fc800078e0a03 */
[----:B------:R-:W-:Y:S01]  /*03a0*/  IMAD.MOV.U32 R2, RZ, RZ, R9 ;  /* 0x000000ffff027224 */ /* 0x000fe200078e0009 */
[----:B------:R-:W-:-:S03]  /*03b0*/  IABS R9, R11 ;  /* 0x0000000b00097213 */ /* 0x000fc60000000000 */
[----:B------:R-:W-:Y:S02]  /*03c0*/  IMAD R5, R2, R7, RZ ;  /* 0x0000000702057224 */ /* 0x000fe400078e02ff */
[----:B------:R-:W-:-:S04]  /*03d0*/  IMAD.MOV.U32 R2, RZ, RZ, RZ ;  /* 0x000000ffff027224 */ /* 0x000fc800078e00ff */
[----:B------:R-:W-:Y:S01]  /*03e0*/  IMAD.HI.U32 R2, R3, R5, R2 ;  /* 0x0000000503027227 */ /* 0x000fe200078e0002 */
[----:B------:R-:W-:-:S04]  /*03f0*/  LOP3.LUT R3, R11, R8, RZ, 0x3c, !PT ;  /* 0x000000080b037212 */ /* 0x000fc800078e3cff */
[----:B------:R-:W-:Y:S01]  /*0400*/  ISETP.GE.AND P2, PT, R3, RZ, PT ;  /* 0x000000ff0300720c */ /* 0x000fe20003f46270 */
[----:B------:R-:W-:-:S04]  /*0410*/  IMAD.HI.U32 R2, R2, R9, RZ ;  /* 0x0000000902027227 */ /* 0x000fc800078e00ff */
[----:B------:R-:W-:-:S05]  /*0420*/  IMAD R0, R2, R0, R9 ;  /* 0x0000000002007224 */ /* 0x000fca00078e0209 */
[----:B------:R-:W-:-:S13]  /*0430*/  ISETP.GT.U32.AND P1, PT, R7, R0, PT ;  /* 0x000000000700720c */ /* 0x000fda0003f24070 */
[----:B------:R-:W-:Y:S02]  /*0440*/  @!P1 IMAD.IADD R0, R0, 0x1, -R7 ;  /* 0x0000000100009824 */ /* 0x000fe400078e0a07 */
[----:B------:R-:W-:Y:S01]  /*0450*/  @!P1 VIADD R2, R2, 0x1 ;  /* 0x0000000102029836 */ /* 0x000fe20000000000 */
[----:B------:R-:W-:Y:S02]  /*0460*/  ISETP.NE.AND P1, PT, R8, RZ, PT ;  /* 0x000000ff0800720c */ /* 0x000fe40003f25270 */
[----:B------:R-:W-:Y:S02]  /*0470*/  ISETP.GE.U32.AND P0, PT, R0, R7, PT ;  /* 0x000000070000720c */ /* 0x000fe40003f06070 */
[----:B------:R-:W1:Y:S11]  /*0480*/  S2R R0, SR_TID.X ;  /* 0x0000000000007919 */ /* 0x000e760000002100 */
[----:B------:R-:W-:-:S04]  /*0490*/  @P0 VIADD R2, R2, 0x1 ;  /* 0x0000000102020836 */ /* 0x000fc80000000000 */
[----:B------:R-:W-:Y:S01]  /*04a0*/  @!P2 IMAD.MOV R2, RZ, RZ, -R2 ;  /* 0x000000ffff02a224 */ /* 0x000fe200078e0a02 */
[----:B------:R-:W-:-:S05]  /*04b0*/  @!P1 LOP3.LUT R2, RZ, R8, RZ, 0x33, !PT ;  /* 0x00000008ff029212 */ /* 0x000fca00078e33ff */
[----:B------:R-:W-:Y:S02]  /*04c0*/  IMAD.MOV R3, RZ, RZ, -R2 ;  /* 0x000000ffff037224 */ /* 0x000fe400078e0a02 */
[----:B------:R-:W-:Y:S02]  /*04d0*/  IMAD.SHL.U32 R26, R2, 0x80, RZ ;  /* 0x00000080021a7824 */ /* 0x000fe400078e00ff */
[----:B------:R-:W-:-:S04]  /*04e0*/  IMAD R3, R8, R3, R11 ;  /* 0x0000000308037224 */ /* 0x000fc800078e020b */
[----:B------:R-:W-:Y:S01]  /*04f0*/  IMAD.IADD R3, R6, 0x1, R3 ;  /* 0x0000000106037824 */ /* 0x000fe200078e0203 */
[----:B-1----:R-:W-:Y:S02]  /*0500*/  SHF.R.U32.HI R23, RZ, 0x4, R0 ;  /* 0x00000004ff177819 */ /* 0x002fe40000011600 */
[C---:B------:R-:W-:Y:S02]  /*0510*/  LOP3.LUT R22, R0.reuse, 0xf, RZ, 0xc0, !PT ;  /* 0x0000000f00167812 */ /* 0x040fe400078ec0ff */
[----:B------:R-:W-:Y:S02]  /*0520*/  SGXT.U32 R23, R23, 0x4 ;  /* 0x000000041717781a */ /* 0x000fe40000000000 */
[C---:B------:R-:W-:Y:S01]  /*0530*/  LOP3.LUT R5, R0.reuse, 0xe0, RZ, 0xc0, !PT ;  /* 0x000000e000057812 */ /* 0x040fe200078ec0ff */
[----:B------:R-:W-:Y:S01]  /*0540*/  IMAD R22, R3, 0x10, R22 ;  /* 0x0000001003167824 */ /* 0x000fe200078e0216 */
[----:B------:R-:W-:Y:S02]  /*0550*/  LOP3.LUT R24, R0, 0x1f, RZ, 0xc0, !PT ;  /* 0x0000001f00187812 */ /* 0x000fe400078ec0ff */
[----:B------:R-:W-:Y:S01]  /*0560*/  LOP3.LUT R25, R23, 0x10, RZ, 0xfc, !PT ;  /* 0x0000001017197812 */ /* 0x000fe200078efcff */
[----:B0---4-:R-:W-:Y:S06]  /*0570*/  BRA.U UP0, `(.L_x_0) ;  /* 0x0000000100247547 */ /* 0x011fec000b800000 */
[C---:B------:R-:W-:Y:S01]  /*0580*/  IMAD.SHL.U32 R30, R0.reuse, 0x20, RZ ;  /* 0x00000020001e7824 */ /* 0x040fe200078e00ff */
[----:B------:R-:W-:Y:S01]  /*0590*/  CS2R R8, SRZ ;  /* 0x0000000000087805 */ /* 0x000fe2000001ff00 */
[C---:B------:R-:W-:Y:S01]  /*05a0*/  IMAD.SHL.U32 R29, R0.reuse, 0x2, RZ ;  /* 0x00000002001d7824 */ /* 0x040fe200078e00ff */
[----:B------:R-:W-:Y:S01]  /*05b0*/  CS2R R10, SRZ ;  /* 0x00000000000a7805 */ /* 0x000fe2000001ff00 */
[----:B------:R-:W-:Y:S01]  /*05c0*/  IMAD.SHL.U32 R31, R0, 0x40, RZ ;  /* 0x00000040001f7824 */ /* 0x000fe200078e00ff */
[----:B------:R-:W-:Y:S02]  /*05d0*/  CS2R R12, SRZ ;  /* 0x00000000000c7805 */ /* 0x000fe4000001ff00 */
[----:B------:R-:W-:Y:S02]  /*05e0*/  CS2R R14, SRZ ;  /* 0x00000000000e7805 */ /* 0x000fe4000001ff00 */
[----:B------:R-:W-:Y:S01]  /*05f0*/  LOP3.LUT R30, R30, 0x60, RZ, 0xc0, !PT ;  /* 0x000000601e1e7812 */ /* 0x000fe200078ec0ff */
[----:B------:R-:W-:Y:S06]  /*0600*/  BRA `(.L_x_1) ;  /* 0x0000002000287947 */ /* 0x000fec0003800000 */
.L_x_0:
[----:B------:R-:W-:Y:S01]  /*0610*/  IABS R17, R14 ;  /* 0x0000000e00117213 */ /* 0x000fe20000000000 */
[----:B------:R-:W0:Y:S01]  /*0620*/  LDCU UR6, c[0x0][0x3b0] ;  /* 0x00007600ff0677ac */ /* 0x000e220008000800 */
[----:B------:R-:W-:Y:S01]  /*0630*/  IABS R2, R15 ;  /* 0x0000000f00027213 */ /* 0x000fe20000000000 */
[----:B------:R-:W-:Y:S01]  /*0640*/  IMAD.SHL.U32 R30, R0, 0x20, RZ ;  /* 0x00000020001e7824 */ /* 0x000fe200078e00ff */
[----:B------:R-:W1:Y:S01]  /*0650*/  I2F.RP R4, R17 ;  /* 0x0000001100047306 */ /* 0x000e620000209400 */
[----:B------:R-:W-:Y:S01]  /*0660*/  LEA.HI R16, R5, R26, RZ, 0x1b ;  /* 0x0000001a05107211 */ /* 0x000fe200078fd8ff */
[----:B------:R-:W2:Y:S01]  /*0670*/  LDCU.128 UR12, c[0x0][0x380] ;  /* 0x00007000ff0c77ac */ /* 0x000ea20008000c00 */
[----:B------:R-:W-:Y:S02]  /*0680*/  ISETP.GE.AND P2, PT, R22, RZ, PT ;  /* 0x000000ff1600720c */ /* 0x000fe40003f46270 */
[----:B------:R-:W-:Y:S01]  /*0690*/  ISETP.NE.AND P4, PT, R14, RZ, PT ;  /* 0x000000ff0e00720c */ /* 0x000fe20003f85270 */
[C---:B------:R-:W-:Y:S01]  /*06a0*/  VIADD R12, R16.reuse, 0x70 ;  /* 0x00000070100c7836 */ /* 0x040fe20000000000 */
[----:B------:R-:W-:Y:S01]  /*06b0*/  IABS R49, R16 ;  /* 0x0000001000317213 */ /* 0x000fe20000000000 */
[----:B------:R-:W3:Y:S01]  /*06c0*/  I2F.RP R3, R2 ;  /* 0x0000000200037306 */ /* 0x000ee20000209400 */
[----:B------:R-:W-:Y:S01]  /*06d0*/  VIADD R18, R16, 0x68 ;  /* 0x0000006810127836 */ /* 0x000fe20000000000 */
[----:B------:R-:W-:Y:S01]  /*06e0*/  LOP3.LUT R30, R30, 0x60, RZ, 0xc0, !PT ;  /* 0x000000601e1e7812 */ /* 0x000fe200078ec0ff */
[C---:B------:R-:W-:Y:S01]  /*06f0*/  VIADD R19, R16.reuse, 0x60 ;  /* 0x0000006010137836 */ /* 0x040fe20000000000 */
[----:B------:R-:W4:Y:S01]  /*0700*/  LDCU UR11, c[0x0][0x3a4] ;  /* 0x00007480ff0b77ac */ /* 0x000f220008000800 */
[----:B------:R-:W-:-:S02]  /*0710*/  VIADD R20, R16, 0x58 ;  /* 0x0000005810147836 */ /* 0x000fc40000000000 */
[----:B------:R-:W-:Y:S01]  /*0720*/  VIADD R28, R16, 0x18 ;  /* 0x00000018101c7836 */ /* 0x000fe20000000000 */
[----:B-1----:R-:W1:Y:S01]  /*0730*/  MUFU.RCP R4, R4 ;  /* 0x0000000400047308 */ /* 0x002e620000001000 */
[----:B------:R-:W-:Y:S01]  /*0740*/  IABS R13, R19 ;  /* 0x00000013000d7213 */ /* 0x000fe20000000000 */
[----:B------:R-:W5:Y:S02]  /*0750*/  LDCU UR10, c[0x0][0x3ac] ;  /* 0x00007580ff0a77ac */ /* 0x000f640008000800 */
[----:B------:R-:W-:-:S04]  /*0760*/  IABS R43, R28 ;  /* 0x0000001c002b7213 */ /* 0x000fc80000000000 */
[----:B---3--:R-:W3:Y:S01]  /*0770*/  MUFU.RCP R3, R3 ;  /* 0x0000000300037308 */ /* 0x008ee20000001000 */
[----:B-1----:R-:W-:Y:S01]  /*0780*/  VIADD R8, R4, 0xffffffe ;  /* 0x0ffffffe04087836 */ /* 0x002fe20000000000 */
[----:B------:R-:W-:Y:S01]  /*0790*/  IABS R4, R22 ;  /* 0x0000001600047213 */ /* 0x000fe20000000000 */
[----:B-----5:R-:W-:-:S05]  /*07a0*/  IMAD R67, R24, UR10, RZ ;  /* 0x0000000a18437c24 */ /* 0x020fca000f8e02ff */
[----:B------:R1:W5:Y:S01]  /*07b0*/  F2I.FTZ.U32.TRUNC.NTZ R9, R8 ;  /* 0x0000000800097305 */ /* 0x000362000021f000 */
[----:B---3--:R-:W-:Y:S01]  /*07c0*/  VIADD R6, R3, 0xffffffe ;  /* 0x0ffffffe03067836 */ /* 0x008fe20000000000 */
[----:B------:R-:W-:-:S06]  /*07d0*/  SHF.R.S32.HI R70, RZ, 0x1f, R67 ;  /* 0x0000001fff467819 */ /* 0x000fcc0000011443 */
[----:B------:R3:W0:Y:S01]  /*07e0*/  F2I.FTZ.U32.TRUNC.NTZ R7, R6 ;  /* 0x0000000600077305 */ /* 0x000622000021f000 */
[----:B-1----:R-:W-:Y:S02]  /*07f0*/  IMAD.MOV.U32 R8, RZ, RZ, RZ ;  /* 0x000000ffff087224 */ /* 0x002fe400078e00ff */
[--C-:B-----5:R-:W-:Y:S02]  /*0800*/  IMAD.MOV R10, RZ, RZ, -R9.reuse ;  /* 0x000000ffff0a7224 */ /* 0x120fe400078e0a09 */
[----:B---3--:R-:W-:Y:S02]  /*0810*/  IMAD.MOV.U32 R6, RZ, RZ, RZ ;  /* 0x000000ffff067224 */ /* 0x008fe400078e00ff */
[----:B------:R-:W-:Y:S02]  /*0820*/  IMAD R11, R10, R17, RZ ;  /* 0x000000110a0b7224 */ /* 0x000fe400078e02ff */
[----:B------:R-:W-:Y:S02]  /*0830*/  VIADD R10, R16, 0x78 ;  /* 0x00000078100a7836 */ /* 0x000fe40000000000 */
[----:B------:R-:W-:Y:S01]  /*0840*/  IMAD.HI.U32 R9, R9, R11, R8 ;  /* 0x0000000b09097227 */ /* 0x000fe200078e0008 */
[----:B------:R-:W-:-:S03]  /*0850*/  IABS R11, R18 ;  /* 0x00000012000b7213 */ /* 0x000fc60000000000 */
[----:B0-----:R-:W-:Y:S02]  /*0860*/  IMAD.MOV R3, RZ, RZ, -R7 ;  /* 0x000000ffff037224 */ /* 0x001fe400078e0a07 */
[----:B------:R-:W-:-:S04]  /*0870*/  IMAD.HI.U32 R9, R9, R4, RZ ;  /* 0x0000000409097227 */ /* 0x000fc800078e00ff */
[----:B------:R-:W-:Y:S02]  /*0880*/  IMAD.MOV R9, RZ, RZ, -R9 ;  /* 0x000000ffff097224 */ /* 0x000fe400078e0a09 */
[----:B------:R-:W-:Y:S02]  /*0890*/  IMAD R3, R3, R2, RZ ;  /* 0x0000000203037224 */ /* 0x000fe400078e02ff */
[----:B------:R-:W-:Y:S01]  /*08a0*/  IMAD R8, R17, R9, R4 ;  /* 0x0000000911087224 */ /* 0x000fe200078e0204 */
[----:B------:R-:W-:Y:S01]  /*08b0*/  IABS R4, R10 ;  /* 0x0000000a00047213 */ /* 0x000fe20000000000 */
[----:B------:R-:W-:Y:S01]  /*08c0*/  IMAD.HI.U32 R6, R7, R3, R6 ;  /* 0x0000000307067227 */ /* 0x000fe200078e0006 */
[----:B------:R-:W-:Y:S02]  /*08d0*/  IABS R9, R12 ;  /* 0x0000000c00097213 */ /* 0x000fe40000000000 */
[----:B------:R-:W-:Y:S01]  /*08e0*/  ISETP.GT.U32.AND P0, PT, R17, R8, PT ;  /* 0x000000081100720c */ /* 0x000fe20003f04070 */
[----:B------:R-:W-:-:S02]  /*08f0*/  IMAD.MOV.U32 R7, RZ, RZ, R4 ;  /* 0x000000ffff077224 */ /* 0x000fc400078e0004 */
[----:B------:R-:W-:-:S04]  /*0900*/  IMAD.HI.U32 R4, R6, R9, RZ ;  /* 0x0000000906047227 */ /* 0x000fc800078e00ff */
[----:B------:R-:W-:Y:S02]  /*0910*/  IMAD.MOV R4, RZ, RZ, -R4 ;  /* 0x000000ffff047224 */ /* 0x000fe400078e0a04 */
[----:B------:R-:W-:-:S04]  /*0920*/  IMAD.HI.U32 R3, R6, R7, RZ ;  /* 0x0000000706037227 */ /* 0x000fc800078e00ff */
[----:B------:R-:W-:Y:S02]  /*0930*/  IMAD R9, R2, R4, R9 ;  /* 0x0000000402097224 */ /* 0x000fe400078e0209 */
[----:B------:R-:W-:Y:S02]  /*0940*/  IMAD.MOV R3, RZ, RZ, -R3 ;  /* 0x000000ffff037224 */ /* 0x000fe400078e0a03 */
[----:B------:R-:W-:Y:S01]  /*0950*/  @!P0 IMAD.IADD R8, R8, 0x1, -R17 ;  /* 0x0000000108088824 */ /* 0x000fe200078e0a11 */
[C---:B------:R-:W-:Y:S01]  /*0960*/  ISETP.GT.U32.AND P1, PT, R2.reuse, R9, PT ;  /* 0x000000090200720c */ /* 0x040fe20003f24070 */
[----:B------:R-:W-:Y:S02]  /*0970*/  IMAD R7, R2, R3, R7 ;  /* 0x0000000302077224 */ /* 0x000fe400078e0207 */
[----:B------:R-:W-:Y:S01]  /*0980*/  IMAD.HI.U32 R3, R6, R11, RZ ;  /* 0x0000000b06037227 */ /* 0x000fe200078e00ff */
[----:B------:R-:W-:Y:S02]  /*0990*/  ISETP.GT.U32.AND P3, PT, R17, R8, PT ;  /* 0x000000081100720c */ /* 0x000fe40003f64070 */
[----:B------:R-:W-:Y:S01]  /*09a0*/  ISETP.GT.U32.AND P0, PT, R2, R7, PT ;  /* 0x000000070200720c */ /* 0x000fe20003f04070 */
[----:B------:R-:W-:-:S02]  /*09b0*/  IMAD.MOV R3, RZ, RZ, -R3 ;  /* 0x000000ffff037224 */ /* 0x000fc400078e0a03 */
[----:B------:R-:W-:-:S04]  /*09c0*/  IMAD.HI.U32 R4, R6, R13, RZ ;  /* 0x0000000d06047227 */ /* 0x000fc800078e00ff */
[C---:B------:R-:W-:Y:S01]  /*09d0*/  IMAD R11, R2.reuse, R3, R11 ;  /* 0x00000003020b7224 */ /* 0x040fe200078e020b */
[----:B------:R-:W-:Y:S01]  /*09e0*/  IABS R3, R20 ;  /* 0x0000001400037213 */ /* 0x000fe20000000000 */
[----:B------:R-:W-:Y:S02]  /*09f0*/  @!P1 IMAD.IADD R9, R9, 0x1, -R2 ;  /* 0x0000000109099824 */ /* 0x000fe400078e0a02 */
[----:B------:R-:W-:Y:S01]  /*0a00*/  IMAD.MOV R4, RZ, RZ, -R4 ;  /* 0x000000ffff047224 */ /* 0x000fe200078e0a04 */
[----:B------:R-:W-:Y:S01]  /*0a10*/  ISETP.GT.U32.AND P1, PT, R2, R11, PT ;  /* 0x0000000b0200720c */ /* 0x000fe20003f24070 */
[----:B------:R-:W-:Y:S01]  /*0a20*/  @!P3 IMAD.IADD R8, R8, 0x1, -R17 ;  /* 0x000000010808b824 */ /* 0x000fe200078e0a11 */
[----:B------:R-:W-:Y:S01]  /*0a30*/  ISETP.GT.U32.AND P5, PT, R2, R9, PT ;  /* 0x000000090200720c */ /* 0x000fe20003fa4070 */
[----:B------:R-:W-:Y:S01]  /*0a40*/  @!P0 IMAD.IADD R7, R7, 0x1, -R2 ;  /* 0x0000000107078824 */ /* 0x000fe200078e0a02 */
[----:B------:R-:W-:Y:S01]  /*0a50*/  ISETP.GE.AND P0, PT, R10, RZ, PT ;  /* 0x000000ff0a00720c */ /* 0x000fe20003f06270 */
[----:B------:R-:W-:Y:S01]  /*0a60*/  IMAD.MOV.U32 R17, RZ, RZ, R3 ;  /* 0x000000ffff117224 */ /* 0x000fe200078e0003 */
[----:B------:R-:W-:Y:S01]  /*0a70*/  ISETP.GE.AND P3, PT, R12, RZ, PT ;  /* 0x000000ff0c00720c */ /* 0x000fe20003f66270 */
[C---:B------:R-:W-:Y:S01]  /*0a80*/  IMAD R13, R2.reuse, R4, R13 ;  /* 0x00000004020d7224 */ /* 0x040fe200078e020d */
[----:B------:R-:W-:Y:S01]  /*0a90*/  ISETP.GT.U32.AND P6, PT, R2, R7, PT ;  /* 0x000000070200720c */ /* 0x000fe20003fc4070 */
[----:B------:R-:W-:-:S02]  /*0aa0*/  IMAD.MOV.U32 R3, RZ, RZ, R8 ;  /* 0x000000ffff037224 */ /* 0x000fc400078e0008 */
[----:B------:R-:W-:-:S04]  /*0ab0*/  IMAD.HI.U32 R4, R6, R17, RZ ;  /* 0x0000001106047227 */ /* 0x000fc800078e00ff */
[----:B------:R-:W-:Y:S01]  /*0ac0*/  @!P2 IMAD.MOV R3, RZ, RZ, -R3 ;  /* 0x000000ffff03a224 */ /* 0x000fe200078e0a03 */
[----:B------:R-:W-:Y:S01]  /*0ad0*/  ISETP.GT.U32.AND P2, PT, R2, R13, PT ;  /* 0x0000000d0200720c */ /* 0x000fe20003f44070 */
[----:B------:R-:W-:Y:S01]  /*0ae0*/  @!P1 IMAD.IADD R11, R11, 0x1, -R2 ;  /* 0x000000010b0b9824 */ /* 0x000fe200078e0a02 */
[----:B------:R-:W-:Y:S01]  /*0af0*/  @!P4 LOP3.LUT R3, RZ, R14, RZ, 0x33, !PT ;  /* 0x0000000eff03c212 */ /* 0x000fe200078e33ff */
[----:B------:R-:W-:Y:S01]  /*0b00*/  IMAD.MOV R4, RZ, RZ, -R4 ;  /* 0x000000ffff047224 */ /* 0x000fe200078e0a04 */
[----:B------:R-:W-:Y:S01]  /*0b10*/  ISETP.GE.AND P4, PT, R18, RZ, PT ;  /* 0x000000ff1200720c */ /* 0x000fe20003f86270 */
[----:B------:R-:W-:Y:S01]  /*0b20*/  @!P6 IMAD.IADD R7, R7, 0x1, -R2 ;  /* 0x000000010707e824 */ /* 0x000fe200078e0a02 */
[C---:B------:R-:W-:Y:S01]  /*0b30*/  ISETP.GT.U32.AND P1, PT, R2.reuse, R11, PT ;  /* 0x0000000b0200720c */ /* 0x040fe20003f24070 */
[----:B------:R-:W-:Y:S01]  /*0b40*/  IMAD R17, R2, R4, R17 ;  /* 0x0000000402117224 */ /* 0x000fe200078e0211 */
[----:B------:R-:W-:Y:S01]  /*0b50*/  ISETP.GE.AND P6, PT, R19, RZ, PT ;  /* 0x000000ff1300720c */ /* 0x000fe20003fc6270 */
[----:B------:R-:W-:-:S02]  /*0b60*/  VIADD R4, R16, 0x50 ;  /* 0x0000005010047836 */ /* 0x000fc40000000000 */
[----:B------:R-:W-:Y:S02]  /*0b70*/  VIADD R8, R16, 0x48 ;  /* 0x0000004810087836 */ /* 0x000fe40000000000 */
[--C-:B------:R-:W-:Y:S01]  /*0b80*/  @!P2 IMAD.IADD R13, R13, 0x1, -R2.reuse ;  /* 0x000000010d0da824 */ /* 0x100fe200078e0a02 */
[----:B------:R-:W-:Y:S01]  /*0b90*/  IABS R19, R4 ;  /* 0x0000000400137213 */ /* 0x000fe20000000000 */
[----:B------:R-:W-:Y:S01]  /*0ba0*/  @!P0 IMAD.MOV R7, RZ, RZ, -R7 ;  /* 0x000000ffff078224 */ /* 0x000fe200078e0a07 */
[----:B------:R-:W-:Y:S01]  /*0bb0*/  ISETP.GE.AND P0, PT, R4, RZ, PT ;  /* 0x000000ff0400720c */ /* 0x000fe20003f06270 */
[----:B------:R-:W-:Y:S01]  /*0bc0*/  VIADD R10, R16, 0x40 ;  /* 0x00000040100a7836 */ /* 0x000fe20000000000 */
[----:B------:R-:W-:Y:S01]  /*0bd0*/  ISETP.GT.U32.AND P2, PT, R2, R13, PT ;  /* 0x0000000d0200720c */ /* 0x000fe20003f44070 */
[----:B------:R-:W-:Y:S01]  /*0be0*/  IMAD.HI.U32 R4, R6, R19, RZ ;  /* 0x0000001306047227 */ /* 0x000fe200078e00ff */
[----:B------:R-:W-:Y:S02]  /*0bf0*/  IABS R21, R8 ;  /* 0x0000000800157213 */ /* 0x000fe40000000000 */
[----:B------:R-:W-:Y:S01]  /*0c00*/  IABS R27, R10 ;  /* 0x0000000a001b7213 */ /* 0x000fe20000000000 */
[----:B------:R-:W-:Y:S01]  /*0c10*/  @!P1 IMAD.IADD R11, R11, 0x1, -R2 ;  /* 0x000000010b0b9824 */ /* 0x000fe200078e0a02 */
[----:B------:R-:W-:Y:S01]  /*0c20*/  ISETP.GE.AND P1, PT, R8, RZ, PT ;  /* 0x000000ff0800720c */ /* 0x000fe20003f26270 */
[----:B------:R-:W-:-:S04]  /*0c30*/  IMAD.HI.U32 R8, R6, R21, RZ ;  /* 0x0000001506087227 */ /* 0x000fc800078e00ff */
[----:B------:R-:W-:Y:S02]  /*0c40*/  IMAD.MOV R4, RZ, RZ, -R4 ;  /* 0x000000ffff047224 */ /* 0x000fe400078e0a04 */
[----:B------:R-:W-:Y:S02]  /*0c50*/  IMAD.MOV R8, RZ, RZ, -R8 ;  /* 0x000000ffff087224 */ /* 0x000fe400078e0a08 */
[----:B------:R-:W-:Y:S02]  /*0c60*/  IMAD R19, R2, R4, R19 ;  /* 0x0000000402137224 */ /* 0x000fe400078e0213 */
[----:B------:R-:W-:Y:S01]  /*0c70*/  @!P2 IMAD.IADD R13, R13, 0x1, -R2 ;  /* 0x000000010d0da824 */ /* 0x000fe200078e0a02 */
[----:B------:R-:W-:Y:S01]  /*0c80*/  ISETP.GE.AND P2, PT, R10, RZ, PT ;  /* 0x000000ff0a00720c */ /* 0x000fe20003f46270 */
[C---:B------:R-:W-:Y:S02]  /*0c90*/  IMAD R21, R2.reuse, R8, R21 ;  /* 0x0000000802157224 */ /* 0x040fe400078e0215 */
[----:B------:R-:W-:Y:S01]  /*0ca0*/  @!P4 IMAD.MOV R11, RZ, RZ, -R11 ;  /* 0x000000ffff0bc224 */ /* 0x000fe200078e0a0b */
[C---:B------:R-:W-:Y:S01]  /*0cb0*/  ISETP.GT.U32.AND P4, PT, R2.reuse, R19, PT ;  /* 0x000000130200720c */ /* 0x040fe20003f84070 */
[----:B------:R-:W-:Y:S01]  /*0cc0*/  @!P6 IMAD.MOV R13, RZ, RZ, -R13 ;  /* 0x000000ffff0de224 */ /* 0x000fe200078e0a0d */
[----:B------:R-:W-:Y:S01]  /*0cd0*/  ISETP.GT.U32.AND P6, PT, R2, R21, PT ;  /* 0x000000150200720c */ /* 0x000fe20003fc4070 */
[----:B------:R-:W-:-:S02]  /*0ce0*/  VIADD R12, R16, 0x38 ;  /* 0x00000038100c7836 */ /* 0x000fc40000000000 */
[----:B------:R-:W-:-:S03]  /*0cf0*/  IMAD.HI.U32 R4, R6, R27, RZ ;  /* 0x0000001b06047227 */ /* 0x000fc600078e00ff */
[----:B------:R-:W-:Y:S01]  /*0d00*/  IABS R29, R12 ;  /* 0x0000000c001d7213 */ /* 0x000fe20000000000 */
[----:B------:R-:W-:Y:S01]  /*0d10*/  @!P5 IMAD.IADD R9, R9, 0x1, -R2 ;  /* 0x000000010909d824 */ /* 0x000fe200078e0a02 */
[----:B------:R-:W-:Y:S01]  /*0d20*/  ISETP.GE.AND P5, PT, R20, RZ, PT ;  /* 0x000000ff1400720c */ /* 0x000fe20003fa6270 */
[----:B------:R-:W-:Y:S02]  /*0d30*/  IMAD.MOV R4, RZ, RZ, -R4 ;  /* 0x000000ffff047224 */ /* 0x000fe400078e0a04 */
[--C-:B------:R-:W-:Y:S02]  /*0d40*/  @!P4 IMAD.IADD R19, R19, 0x1, -R2.reuse ;  /* 0x000000011313c824 */ /* 0x100fe400078e0a02 */
[----:B------:R-:W-:Y:S02]  /*0d50*/  @!P6 IMAD.IADD R21, R21, 0x1, -R2 ;  /* 0x000000011515e824 */ /* 0x000fe400078e0a02 */
[----:B------:R-:W-:Y:S01]  /*0d60*/  IMAD.HI.U32 R8, R6, R29, RZ ;  /* 0x0000001d06087227 */ /* 0x000fe200078e00ff */
[----:B------:R-:W-:-:S02]  /*0d70*/  ISETP.GT.U32.AND P4, PT, R2, R19, PT ;  /* 0x000000130200720c */ /* 0x000fc40003f84070 */
[C---:B------:R-:W-:Y:S01]  /*0d80*/  ISETP.GT.U32.AND P6, PT, R2.reuse, R21, PT ;  /* 0x000000150200720c */ /* 0x040fe20003fc4070 */
[----:B------:R-:W-:Y:S01]  /*0d90*/  @!P3 IMAD.MOV R9, RZ, RZ, -R9 ;  /* 0x000000ffff09b224 */ /* 0x000fe200078e0a09 */
[----:B------:R-:W-:Y:S01]  /*0da0*/  ISETP.GT.U32.AND P3, PT, R2, R17, PT ;  /* 0x000000110200720c */ /* 0x000fe20003f64070 */
[----:B------:R-:W-:Y:S02]  /*0db0*/  VIADD R14, R16, 0x30 ;  /* 0x00000030100e7836 */ /* 0x000fe40000000000 */
[----:B------:R-:W-:Y:S02]  /*0dc0*/  IMAD.MOV R8, RZ, RZ, -R8 ;  /* 0x000000ffff087224 */ /* 0x000fe400078e0a08 */
[C---:B------:R-:W-:Y:S01]  /*0dd0*/  IMAD R27, R2.reuse, R4, R27 ;  /* 0x00000004021b7224 */ /* 0x040fe200078e021b */
[----:B------:R-:W-:Y:S01]  /*0de0*/  IABS R31, R14 ;  /* 0x0000000e001f7213 */ /* 0x000fe20000000000 */
[C---:B------:R-:W-:Y:S02]  /*0df0*/  IMAD R29, R2.reuse, R8, R29 ;  /* 0x00000008021d7224 */ /* 0x040fe400078e021d */
[----:B------:R-:W-:Y:S01]  /*0e00*/  @!P4 IMAD.IADD R19, R19, 0x1, -R2 ;  /* 0x000000011313c824 */ /* 0x000fe200078e0a02 */
[----:B------:R-:W-:Y:S01]  /*0e10*/  ISETP.GT.U32.AND P4, PT, R2, R27, PT ;  /* 0x0000001b0200720c */ /* 0x000fe20003f84070 */
[----:B------:R-:W-:-:S04]  /*0e20*/  IMAD.HI.U32 R4, R6, R31, RZ ;  /* 0x0000001f06047227 */ /* 0x000fc800078e00ff */
[--C-:B------:R-:W-:Y:S01]  /*0e30*/  @!P6 IMAD.IADD R21, R21, 0x1, -R2.reuse ;  /* 0x000000011515e824 */ /* 0x100fe200078e0a02 */
[----:B------:R-:W-:Y:S01]  /*0e40*/  ISETP.GT.U32.AND P6, PT, R2, R29, PT ;  /* 0x0000001d0200720c */ /* 0x000fe20003fc4070 */
[----:B------:R-:W-:Y:S02]  /*0e50*/  @!P3 IMAD.IADD R17, R17, 0x1, -R2 ;  /* 0x000000011111b824 */ /* 0x000fe400078e0a02 */
[----:B------:R-:W-:Y:S02]  /*0e60*/  IMAD.MOV R4, RZ, RZ, -R4 ;  /* 0x000000ffff047224 */ /* 0x000fe400078e0a04 */
[----:B------:R-:W-:Y:S01]  /*0e70*/  VIADD R20, R16, 0x20 ;  /* 0x0000002010147836 */ /* 0x000fe20000000000 */
[C---:B------:R-:W-:Y:S01]  /*0e80*/  ISETP.GT.U32.AND P3, PT, R2.reuse, R17, PT ;  /* 0x000000110200720c */ /* 0x040fe20003f64070 */
[----:B------:R-:W-:Y:S02]  /*0e90*/  IMAD R31, R2, R4, R31 ;  /* 0x00000004021f7224 */ /* 0x000fe400078e021f */
[--C-:B------:R-:W-:Y:S01]  /*0ea0*/  @!P4 IMAD.IADD R27, R27, 0x1, -R2.reuse ;  /* 0x000000011b1bc824 */ /* 0x100fe200078e0a02 */
[----:B------:R-:W-:Y:S01]  /*0eb0*/  IABS R41, R20 ;  /* 0x0000001400297213 */ /* 0x000fe20000000000 */
[----:B------:R-:W-:Y:S01]  /*0ec0*/  VIADD R18, R16, 0x28 ;  /* 0x0000002810127836 */ /* 0x000fe20000000000 */
[C---:B------:R-:W-:Y:S01]  /*0ed0*/  ISETP.GT.U32.AND P4, PT, R2.reuse, R31, PT ;  /* 0x0000001f0200720c */ /* 0x040fe20003f84070 */
[----:B------:R-:W-:Y:S01]  /*0ee0*/  @!P6 IMAD.IADD R29, R29, 0x1, -R2 ;  /* 0x000000011d1de824 */ /* 0x000fe200078e0a02 */
[----:B------:R-:W-:Y:S01]  /*0ef0*/  ISETP.GT.U32.AND P6, PT, R2, R27, PT ;  /* 0x0000001b0200720c */ /* 0x000fe20003fc4070 */
[----:B------:R-:W-:Y:S01]  /*0f00*/  IMAD.HI.U32 R10, R6, R41, RZ ;  /* 0x00000029060a7227 */ /* 0x000fe200078e00ff */
[----:B------:R-:W-:-:S03]  /*0f10*/  IABS R39, R18 ;  /* 0x0000001200277213 */ /* 0x000fc60000000000 */
[----:B------:R-:W-:Y:S01]  /*0f20*/  @!P3 IMAD.IADD R17, R17, 0x1, -R2 ;  /* 0x000000011111b824 */ /* 0x000fe200078e0a02 */
[----:B------:R-:W-:Y:S01]  /*0f30*/  ISETP.GE.AND P3, PT, R12, RZ, PT ;  /* 0x000000ff0c00720c */ /* 0x000fe20003f66270 */
[----:B------:R-:W-:-:S04]  /*0f40*/  IMAD.HI.U32 R12, R6, R43, RZ ;  /* 0x0000002b060c7227 */ /* 0x000fc800078e00ff */
[----:B------:R-:W-:Y:S02]  /*0f50*/  IMAD.MOV R10, RZ, RZ, -R10 ;  /* 0x000000ffff0a7224 */ /* 0x000fe400078e0a0a */
[----:B------:R-:W-:Y:S01]  /*0f60*/  @!P4 IMAD.IADD R31, R31, 0x1, -R2 ;  /* 0x000000011f1fc824 */ /* 0x000fe200078e0a02 */
[C---:B------:R-:W-:Y:S01]  /*0f70*/  ISETP.GT.U32.AND P4, PT, R2.reuse, R29, PT ;  /* 0x0000001d0200720c */ /* 0x040fe20003f84070 */
[----:B------:R-:W-:Y:S02]  /*0f80*/  IMAD.MOV R12, RZ, RZ, -R12 ;  /* 0x000000ffff0c7224 */ /* 0x000fe400078e0a0c */
[C---:B------:R-:W-:Y:S02]  /*0f90*/  IMAD R41, R2.reuse, R10, R41 ;  /* 0x0000000a02297224 */ /* 0x040fe400078e0229 */
[----:B------:R-:W-:Y:S02]  /*0fa0*/  @!P6 IMAD.IADD R27, R27, 0x1, -R2 ;  /* 0x000000011b1be824 */ /* 0x000fe400078e0a02 */
[----:B------:R-:W-:Y:S01]  /*0fb0*/  @!P0 IMAD.MOV R19, RZ, RZ, -R19 ;  /* 0x000000ffff138224 */ /* 0x000fe200078e0a13 */
[C---:B------:R-:W-:Y:S01]  /*0fc0*/  ISETP.GT.U32.AND P0, PT, R2.reuse, R31, PT ;  /* 0x0000001f0200720c */ /* 0x040fe20003f04070 */
[----:B------:R-:W-:-:S02]  /*0fd0*/  IMAD R43, R2, R12, R43 ;  /* 0x0000000c022b7224 */ /* 0x000fc400078e022b */
[----:B------:R-:W-:Y:S02]  /*0fe0*/  IMAD.MOV.U32 R33, RZ, RZ, R27 ;  /* 0x000000ffff217224 */ /* 0x000fe400078e001b */
[----:B------:R-:W-:Y:S01]  /*0ff0*/  @!P1 IMAD.MOV R21, RZ, RZ, -R21 ;  /* 0x000000ffff159224 */ /* 0x000fe200078e0a15 */
[----:B------:R-:W-:Y:S01]  /*1000*/  ISETP.GT.U32.AND P1, PT, R2, R41, PT ;  /* 0x000000290200720c */ /* 0x000fe20003f24070 */
[----:B------:R-:W-:-:S04]  /*1010*/  IMAD.HI.U32 R8, R6, R39, RZ ;  /* 0x0000002706087227 */ /* 0x000fc800078e00ff */
[----:B------:R-:W-:Y:S02]  /*1020*/  VIADD R10, R16, 0x10 ;  /* 0x00000010100a7836 */ /* 0x000fe40000000000 */
[----:B------:R-:W-:Y:S01]  /*1030*/  @!P2 IMAD.MOV R33, RZ, RZ, -R33 ;  /* 0x000000ffff21a224 */ /* 0x000fe200078e0a21 */
[----:B------:R-:W-:Y:S01]  /*1040*/  ISETP.GT.U32.AND P2, PT, R2, R43, PT ;  /* 0x0000002b0200720c */ /* 0x000fe20003f44070 */
[----:B------:R-:W-:Y:S01]  /*1050*/  IMAD.MOV R8, RZ, RZ, -R8 ;  /* 0x000000ffff087224 */ /* 0x000fe200078e0a08 */
[----:B------:R-:W-:Y:S01]  /*1060*/  IABS R45, R10 ;  /* 0x0000000a002d7213 */ /* 0x000fe20000000000 */
[----:B------:R-:W-:-:S04]  /*1070*/  IMAD.HI.U32 R4, R6, R49, RZ ;  /* 0x0000003106047227 */ /* 0x000fc800078e00ff */
[----:B------:R-:W-:Y:S02]  /*1080*/  IMAD R39, R2, R8, R39 ;  /* 0x0000000802277224 */ /* 0x000fe400078e0227 */
[----:B------:R-:W-:Y:S02]  /*1090*/  IMAD.MOV R4, RZ, RZ, -R4 ;  /* 0x000000ffff047224 */ /* 0x000fe400078e0a04 */
[----:B------:R-:W-:Y:S01]  /*10a0*/  VIADD R8, R16, 0x8 ;  /* 0x0000000810087836 */ /* 0x000fe20000000000 */
[----:B------:R-:W-:Y:S01]  /*10b0*/  ISETP.GT.U32.AND P6, PT, R2, R39, PT ;  /* 0x000000270200720c */ /* 0x000fe20003fc4070 */
[----:B------:R-:W-:Y:S01]  /*10c0*/  @!P0 IMAD.IADD R31, R31, 0x1, -R2 ;  /* 0x000000011f1f8824 */ /* 0x000fe200078e0a02 */
[----:B------:R-:W-:Y:S01]  /*10d0*/  ISETP.GE.AND P0, PT, R14, RZ, PT ;  /* 0x000000ff0e00720c */ /* 0x000fe20003f06270 */
[----:B------:R-:W-:Y:S01]  /*10e0*/  IMAD R49, R2, R4, R49 ;  /* 0x0000000402317224 */ /* 0x000fe200078e0231 */
[----:B------:R-:W-:Y:S01]  /*10f0*/  IABS R47, R8 ;  /* 0x00000008002f7213 */ /* 0x000fe20000000000 */
[----:B------:R-:W-:-:S04]  /*1100*/  IMAD.HI.U32 R4, R6, R45, RZ ;  /* 0x0000002d06047227 */ /* 0x000fc800078e00ff */
[----:B------:R-:W-:Y:S02]  /*1110*/  @!P1 IMAD.IADD R41, R41, 0x1, -R2 ;  /* 0x0000000129299824 */ /* 0x000fe400078e0a02 */
[----:B------:R-:W-:Y:S02]  /*1120*/  IMAD.MOV R4, RZ, RZ, -R4 ;  /* 0x000000ffff047224 */ /* 0x000fe400078e0a04 */
[----:B------:R-:W-:Y:S01]  /*1130*/  @!P2 IMAD.IADD R43, R43, 0x1, -R2 ;  /* 0x000000012b2ba824 */ /* 0x000fe200078e0a02 */
[----:B------:R-:W-:Y:S01]  /*1140*/  ISETP.GT.U32.AND P2, PT, R2, R41, PT ;  /* 0x000000290200720c */ /* 0x000fe20003f44070 */
[----:B------:R-:W-:-:S04]  /*1150*/  IMAD.HI.U32 R6, R6, R47, RZ ;  /* 0x0000002f06067227 */ /* 0x000fc800078e00ff */
[----:B------:R-:W-:Y:S01]  /*1160*/  IMAD R45, R2, R4, R45 ;  /* 0x00000004022d7224 */ /* 0x000fe200078e022d */
[----:B------:R-:W-:Y:S01]  /*1170*/  SHF.R.S32.HI R4, RZ, 0x2, R0 ;  /* 0x00000002ff047819 */ /* 0x000fe20000011400 */
[----:B------:R-:W-:Y:S02]  /*1180*/  IMAD.MOV.U32 R37, RZ, RZ, R31 ;  /* 0x000000ffff257224 */ /* 0x000fe400078e001f */
[----:B------:R-:W-:Y:S01]  /*1190*/  IMAD.MOV R6, RZ, RZ, -R6 ;  /* 0x000000ffff067224 */ /* 0x000fe200078e0a06 */
[----:B------:R-:W-:Y:S01]  /*11a0*/  SGXT R4, R4, 0x1 ;  /* 0x000000010404781a */ /* 0x000fe20000000200 */
[--C-:B------:R-:W-:Y:S01]  /*11b0*/  @!P4 IMAD.IADD R29, R29, 0x1, -R2.reuse ;  /* 0x000000011d1dc824 */ /* 0x100fe200078e0a02 */
[C---:B------:R-:W-:Y:S01]  /*11c0*/  ISETP.GT.U32.AND P4, PT, R2.reuse, R49, PT ;  /* 0x000000310200720c */ /* 0x040fe20003f84070 */
[----:B------:R-:W-:Y:S01]  /*11d0*/  @!P0 IMAD.MOV R37, RZ, RZ, -R37 ;  /* 0x000000ffff258224 */ /* 0x000fe200078e0a25 */
[C---:B------:R-:W-:Y:S01]  /*11e0*/  ISETP.GT.U32.AND P0, PT, R2.reuse, R45, PT ;  /* 0x0000002d0200720c */ /* 0x040fe20003f04070 */
[----:B------:R-:W-:Y:S01]  /*11f0*/  IMAD R47, R2, R6, R47 ;  /* 0x00000006022f7224 */ /* 0x000fe200078e022f */
[----:B------:R-:W-:Y:S01]  /*1200*/  LOP3.LUT R4, R4, 0x90, RZ, 0xc0, !PT ;  /* 0x0000009004047812 */ /* 0x000fe200078ec0ff */
[----:B------:R-:W-:-:S02]  /*1210*/  @!P2 IMAD.IADD R41, R41, 0x1, -R2 ;  /* 0x000000012929a824 */ /* 0x000fc400078e0a02 */
[--C-:B------:R-:W-:Y:S01]  /*1220*/  @!P6 IMAD.IADD R39, R39, 0x1, -R2.reuse ;  /* 0x000000012727e824 */ /* 0x100fe200078e0a02 */
[----:B------:R-:W-:Y:S01]  /*1230*/  ISETP.GT.U32.AND P2, PT, R2, R47, PT ;  /* 0x0000002f0200720c */ /* 0x000fe20003f44070 */
[----:B------:R-:W-:Y:S01]  /*1240*/  IMAD.MOV.U32 R35, RZ, RZ, R29 ;  /* 0x000000ffff237224 */ /* 0x000fe200078e001d */
[----:B------:R-:W-:Y:S01]  /*1250*/  ISETP.GE.AND P6, PT, R18, RZ, PT ;  /* 0x000000ff1200720c */ /* 0x000fe20003fc6270 */
[----:B------:R-:W-:Y:S01]  /*1260*/  @!P5 IMAD.MOV R17, RZ, RZ, -R17 ;  /* 0x000000ffff11d224 */ /* 0x000fe200078e0a11 */
[----:B------:R-:W-:Y:S01]  /*1270*/  ISETP.GT.U32.AND P1, PT, R2, R39, PT ;  /* 0x000000270200720c */ /* 0x000fe20003f24070 */
[--C-:B------:R-:W-:Y:S01]  /*1280*/  @!P4 IMAD.IADD R49, R49, 0x1, -R2.reuse ;  /* 0x000000013131c824 */ /* 0x100fe200078e0a02 */
[----:B------:R-:W-:Y:S01]  /*1290*/  ISETP.GE.AND P5, PT, R16, RZ, PT ;  /* 0x000000ff1000720c */ /* 0x000fe20003fa6270 */
[----:B------:R-:W-:Y:S02]  /*12a0*/  @!P0 IMAD.IADD R45, R45, 0x1, -R2 ;  /* 0x000000012d2d8824 */ /* 0x000fe400078e0a02 */
[----:B------:R-:W-:Y:S01]  /*12b0*/  @!P3 IMAD.MOV R35, RZ, RZ, -R35 ;  /* 0x000000ffff23b224 */ /* 0x000fe200078e0a23 */
[C---:B------:R-:W-:Y:S01]  /*12c0*/  ISETP.GT.U32.AND P3, PT, R2.reuse, R43, PT ;  /* 0x0000002b0200720c */ /* 0x040fe20003f64070 */
[----:B------:R-:W-:Y:S01]  /*12d0*/  IMAD R6, R5, 0x8, R4 ;  /* 0x0000000805067824 */ /* 0x000fe200078e0204 */
[C---:B------:R-:W-:Y:S01]  /*12e0*/  ISETP.GT.U32.AND P4, PT, R2.reuse, R49, PT ;  /* 0x000000310200720c */ /* 0x040fe20003f84070 */
[----:B------:R-:W-:Y:S01]  /*12f0*/  @!P2 IMAD.IADD R47, R47, 0x1, -R2 ;  /* 0x000000012f2fa824 */ /* 0x000fe200078e0a02 */
[----:B------:R-:W-:Y:S01]  /*1300*/  ISETP.GT.U32.AND P0, PT, R2, R45, PT ;  /* 0x0000002d0200720c */ /* 0x000fe20003f04070 */
[----:B------:R-:W-:Y:S01]  /*1310*/  IMAD.SHL.U32 R5, R0, 0x80, RZ ;  /* 0x0000008000057824 */ /* 0x000fe200078e00ff */
[----:B------:R-:W-:Y:S01]  /*1320*/  SHF.R.U32.HI R4, RZ, 0x2, R0 ;  /* 0x00000002ff047819 */ /* 0x000fe20000011600 */
[--C-:B------:R-:W-:Y:S01]  /*1330*/  @!P1 IMAD.IADD R39, R39, 0x1, -R2.reuse ;  /* 0x0000000127279824 */ /* 0x100fe200078e0a02 */
[----:B------:R-:W-:Y:S01]  /*1340*/  ISETP.GT.U32.AND P2, PT, R2, R47, PT ;  /* 0x0000002f0200720c */ /* 0x000fe20003f44070 */
[----:B------:R-:W-:Y:S01]  /*1350*/  IMAD.SHL.U32 R29, R0, 0x2, RZ ;  /* 0x00000002001d7824 */ /* 0x000fe200078e00ff */
[----:B------:R-:W-:Y:S01]  /*1360*/  ISETP.GE.AND P1, PT, R20, RZ, PT ;  /* 0x000000ff1400720c */ /* 0x000fe20003f26270 */
[----:B------:R-:W-:Y:S01]  /*1370*/  @!P6 IMAD.MOV R39, RZ, RZ, -R39 ;  /* 0x000000ffff27e224 */ /* 0x000fe200078e0a27 */
[----:B------:R-:W-:Y:S01]  /*1380*/  LOP3.LUT R27, R5, 0x800, RZ, 0xc0, !PT ;  /* 0x00000800051b7812 */ /* 0x000fe200078ec0ff */
[--C-:B------:R-:W-:Y:S01]  /*1390*/  @!P3 IMAD.IADD R43, R43, 0x1, -R2.reuse ;  /* 0x000000012b2bb824 */ /* 0x100fe200078e0a02 */
[----:B------:R-:W-:Y:S01]  /*13a0*/  ISETP.GE.AND P3, PT, R28, RZ, PT ;  /* 0x000000ff1c00720c */ /* 0x000fe20003f66270 */
[--C-:B------:R-:W-:Y:S01]  /*13b0*/  @!P4 IMAD.IADD R49, R49, 0x1, -R2.reuse ;  /* 0x000000013131c824 */ /* 0x100fe200078e0a02 */
[----:B------:R-:W-:Y:S01]  /*13c0*/  ISETP.GE.AND P4, PT, R10, RZ, PT ;  /* 0x000000ff0a00720c */ /* 0x000fe20003f86270 */
[----:B------:R-:W-:Y:S01]  /*13d0*/  @!P0 IMAD.IADD R45, R45, 0x1, -R2 ;  /* 0x000000012d2d8824 */ /* 0x000fe200078e0a02 */
[----:B------:R-:W-:Y:S01]  /*13e0*/  ISETP.GE.AND P0, PT, R8, RZ, PT ;  /* 0x000000ff0800720c */ /* 0x000fe20003f06270 */
[----:B------:R-:W-:Y:S01]  /*13f0*/  @!P5 IMAD.MOV R49, RZ, RZ, -R49 ;  /* 0x000000ffff31d224 */ /* 0x000fe200078e0a31 */
[----:B------:R-:W-:Y:S01]  /*1400*/  IADD3 R27, PT, PT, R27, UR5, R30 ;  /* 0x000000051b1b7c10 */ /* 0x000fe2000fffe01e */
[----:B------:R-:W-:Y:S01]  /*1410*/  @!P2 IMAD.IADD R47, R47, 0x1, -R2 ;  /* 0x000000012f2fa824 */ /* 0x000fe200078e0a02 */
[----:B------:R-:W-:Y:S01]  /*1420*/  ISETP.NE.AND P2, PT, R15, RZ, PT ;  /* 0x000000ff0f00720c */ /* 0x000fe20003f45270 */
[----:B------:R-:W-:Y:S01]  /*1430*/  @!P1 IMAD.MOV R41, RZ, RZ, -R41 ;  /* 0x000000ffff299224 */ /* 0x000fe200078e0a29 */
[----:B------:R-:W-:Y:S01]  /*1440*/  LOP3.LUT R2, RZ, R15, RZ, 0x33, !PT ;  /* 0x0000000fff027212 */ /* 0x000fe200078e33ff */
[----:B------:R-:W-:Y:S01]  /*1450*/  IMAD.SHL.U32 R31, R0, 0x40, RZ ;  /* 0x00000040001f7824 */ /* 0x000fe200078e00ff */
[----:B------:R-:W-:Y:S01]  /*1460*/  LOP3.LUT R6, R6, 0x10, R29, 0x78, !PT ;  /* 0x0000001006067812 */ /* 0x000fe200078e781d */
[----:B------:R-:W-:Y:S01]  /*1470*/  @!P3 IMAD.MOV R43, RZ, RZ, -R43 ;  /* 0x000000ffff2bb224 */ /* 0x000fe200078e0a2b */
[C---:B------:R-:W-:Y:S01]  /*1480*/  SEL R9, R2.reuse, R9, !P2 ;  /* 0x0000000902097207 */ /* 0x040fe20005000000 */
[----:B------:R-:W-:Y:S01]  /*1490*/  @!P4 IMAD.MOV R45, RZ, RZ, -R45 ;  /* 0x000000ffff2dc224 */ /* 0x000fe200078e0a2d */
[C---:B------:R-:W-:Y:S01]  /*14a0*/  SEL R33, R2.reuse, R33, !P2 ;  /* 0x0000002102217207 */ /* 0x040fe20005000000 */
[----:B------:R-:W-:Y:S01]  /*14b0*/  @!P0 IMAD.MOV R47, RZ, RZ, -R47 ;  /* 0x000000ffff2f8224 */ /* 0x000fe200078e0a2f */
[C---:B------:R-:W-:Y:S01]  /*14c0*/  SEL R35, R2.reuse, R35, !P2 ;  /* 0x0000002302237207 */ /* 0x040fe20005000000 */
[----:B------:R-:W-:Y:S01]  /*14d0*/  IMAD R9, R9, UR6, RZ ;  /* 0x0000000609097c24 */ /* 0x000fe2000f8e02ff */
[----:B------:R-:W-:Y:S01]  /*14e0*/  SEL R41, R2, R41, !P2 ;  /* 0x0000002902297207 */ /* 0x000fe20005000000 */
[----:B------:R-:W-:Y:S01]  /*14f0*/  IMAD.IADD R27, R6, 0x1, R27 ;  /* 0x00000001061b7824 */ /* 0x000fe200078e021b */
[----:B------:R-:W-:Y:S01]  /*1500*/  SGXT.U32 R4, R4, 0x3 ;  /* 0x000000030404781a */ /* 0x000fe20000000000 */
[----:B------:R-:W-:Y:S01]  /*1510*/  IMAD R40, R33, UR6, RZ ;  /* 0x0000000621287c24 */ /* 0x000fe2000f8e02ff */
[C---:B------:R-:W-:Y:S01]  /*1520*/  SEL R7, R2.reuse, R7, !P2 ;  /* 0x0000000702077207 */ /* 0x040fe20005000000 */
        /* <DEDUP_REMOVED lines=18> */
[----:B----4-:R-:W-:Y:S01]  /*1650*/  IMAD R3, R3, UR11, RZ ;  /* 0x0000000b03037c24 */ /* 0x010fe2000f8e02ff */
[C---:B------:R-:W-:Y:S01]  /*1660*/  SEL R47, R2.reuse, R47, !P2 ;  /* 0x0000002f022f7207 */ /* 0x040fe20005000000 */
[----:B------:R-:W-:Y:S01]  /*1670*/  IMAD R8, R43, UR6, RZ ;  /* 0x000000062b087c24 */ /* 0x000fe2000f8e02ff */
[----:B------:R-:W-:Y:S01]  /*1680*/  SEL R2, R2, R49, !P2 ;  /* 0x0000003102027207 */ /* 0x000fe20005000000 */
[----:B------:R-:W-:Y:S01]  /*1690*/  IMAD R10, R45, UR6, RZ ;  /* 0x000000062d0a7c24 */ /* 0x000fe2000f8e02ff */
[----:B------:R-:W-:Y:S01]  /*16a0*/  SHF.R.S32.HI R41, RZ, 0x1f, R9 ;  /* 0x0000001fff297819 */ /* 0x000fe20000011409 */
[----:B------:R-:W-:Y:S01]  /*16b0*/  IMAD R12, R47, UR6, RZ ;  /* 0x000000062f0c7c24 */ /* 0x000fe2000f8e02ff */
[----:B--2---:R-:W-:Y:S01]  /*16c0*/  IADD3 R33, P2, PT, R9, UR14, RZ ;  /* 0x0000000e09217c10 */ /* 0x004fe2000ff5e0ff */
[----:B------:R-:W-:Y:S01]  /*16d0*/  IMAD R2, R2, UR6, RZ ;  /* 0x0000000602027c24 */ /* 0x000fe2000f8e02ff */
[----:B------:R-:W-:-:S02]  /*16e0*/  SHF.R.S32.HI R28, RZ, 0x1, R0 ;  /* 0x00000001ff1c7819 */ /* 0x000fc40000011400 */
[----:B------:R-:W-:Y:S02]  /*16f0*/  CS2R R14, SRZ ;  /* 0x00000000000e7805 */ /* 0x000fe4000001ff00 */
[----:B------:R-:W-:Y:S02]  /*1700*/  LOP3.LUT R5, R4, 0x40, R31, 0xf8, !PT ;  /* 0x0000004004057812 */ /* 0x000fe400078ef81f */
[----:B------:R-:W0:Y:S01]  /*1710*/  LDC R4, c[0x0][0x3a8] ;  /* 0x0000ea00ff047b82 */ /* 0x000e220000000800 */
[----:B------:R-:W-:Y:S02]  /*1720*/  SHF.R.S32.HI R55, RZ, 0x1f, R42 ;  /* 0x0000001fff377819 */ /* 0x000fe4000001142a */
[----:B------:R-:W-:Y:S02]  /*1730*/  IADD3.X R41, PT, PT, R41, UR15, RZ, P2, !PT ;  /* 0x0000000f29297c10 */ /* 0x000fe400097fe4ff */
[----:B------:R-:W-:Y:S02]  /*1740*/  IADD3 R42, P2, PT, R42, UR14, RZ ;  /* 0x0000000e2a2a7c10 */ /* 0x000fe4000ff5e0ff */
[----:B------:R-:W-:-:S02]  /*1750*/  SGXT R28, R28, 0x1 ;  /* 0x000000011c1c781a */ /* 0x000fc40000000200 */
[----:B------:R-:W-:Y:S02]  /*1760*/  SHF.R.S32.HI R43, RZ, 0x1f, R11 ;  /* 0x0000001fff2b7819 */ /* 0x000fe4000001140b */
[----:B------:R-:W-:Y:S02]  /*1770*/  IADD3 R34, P1, PT, R11, UR14, RZ ;  /* 0x0000000e0b227c10 */ /* 0x000fe4000ff3e0ff */
[----:B------:R-:W-:Y:S02]  /*1780*/  IADD3.X R55, PT, PT, R55, UR15, RZ, P2, !PT ;  /* 0x0000000f37377c10 */ /* 0x000fe400097fe4ff */
[----:B------:R-:W-:Y:S01]  /*1790*/  LOP3.LUT R28, R5, 0x88, R28, 0xf8, !PT ;  /* 0x00000088051c7812 */ /* 0x000fe200078ef81c */
[----:B------:R-:W-:Y:S01]  /*17a0*/  IMAD R5, R39, UR6, RZ ;  /* 0x0000000627057c24 */ /* 0x000fe2000f8e02ff */
[----:B------:R-:W-:Y:S01]  /*17b0*/  IADD3 R56, P2, PT, R2, UR14, RZ ;  /* 0x0000000e02387c10 */ /* 0x000fe2000ff5e0ff */
[----:B------:R-:W-:Y:S01]  /*17c0*/  USHF.R.S32.HI UR6, URZ, 0x1f, UR4 ;  /* 0x0000001fff067899 */ /* 0x000fe20008011404 */
[----:B------:R-:W-:-:S02]  /*17d0*/  SHF.R.S32.HI R2, RZ, 0x1f, R2 ;  /* 0x0000001fff027819 */ /* 0x000fc40000011402 */
[----:B------:R-:W-:Y:S01]  /*17e0*/  SHF.R.S32.HI R39, RZ, 0x1f, R7 ;  /* 0x0000001fff277819 */ /* 0x000fe20000011407 */
[----:B------:R-:W-:Y:S01]  /*17f0*/  ULEA.HI UR6, UR6, UR4, URZ, 0x5 ;  /* 0x0000000406067291 */ /* 0x000fe2000f8f28ff */
[----:B------:R-:W-:Y:S01]  /*1800*/  IADD3 R32, P3, PT, R7, UR14, RZ ;  /* 0x0000000e07207c10 */ /* 0x000fe2000ff7e0ff */
[----:B------:R-:W-:Y:S01]  /*1810*/  USHF.L.U32 UR4, UR10, 0x5, URZ ;  /* 0x000000050a047899 */ /* 0x000fe200080006ff */
[----:B------:R-:W-:Y:S01]  /*1820*/  SHF.R.S32.HI R57, RZ, 0x1f, R44 ;  /* 0x0000001fff397819 */ /* 0x000fe2000001142c */
[----:B0-----:R-:W-:Y:S01]  /*1830*/  IMAD.SHL.U32 R66, R4, 0x20, RZ ;  /* 0x0000002004427824 */ /* 0x001fe200078e00ff */
[----:B------:R-:W-:Y:S01]  /*1840*/  IADD3.X R43, PT, PT, R43, UR15, RZ, P1, !PT ;  /* 0x0000000f2b2b7c10 */ /* 0x000fe20008ffe4ff */
[-C--:B------:R-:W-:Y:S01]  /*1850*/  IMAD R68, R23, R4.reuse, RZ ;  /* 0x0000000417447224 */ /* 0x080fe200078e02ff */
[----:B------:R-:W-:Y:S01]  /*1860*/  IADD3 R44, P1, PT, R44, UR14, RZ ;  /* 0x0000000e2c2c7c10 */ /* 0x000fe2000ff3e0ff */
[----:B------:R-:W-:Y:S01]  /*1870*/  IMAD R69, R25, R4, RZ ;  /* 0x0000000419457224 */ /* 0x000fe200078e02ff */
[----:B------:R-:W-:Y:S01]  /*1880*/  IADD3.X R64, PT, PT, R2, UR15, RZ, P2, !PT ;  /* 0x0000000f02407c10 */ /* 0x000fe200097fe4ff */
[----:B------:R-:W-:Y:S01]  /*1890*/  USHF.R.S32.HI UR6, URZ, 0x5, UR6 ;  /* 0x00000005ff067899 */ /* 0x000fe20008011406 */
[----:B------:R-:W-:Y:S01]  /*18a0*/  SHF.R.S32.HI R53, RZ, 0x1f, R40 ;  /* 0x0000001fff357819 */ /* 0x000fe20000011428 */
[----:B------:R-:W-:Y:S01]  /*18b0*/  USHF.R.S32.HI UR10, URZ, 0x1f, UR4 ;  /* 0x0000001fff0a7899 */ /* 0x000fe20008011404 */
[----:B------:R-:W-:-:S02]  /*18c0*/  IADD3.X R39, PT, PT, R39, UR15, RZ, P3, !PT ;  /* 0x0000000f27277c10 */ /* 0x000fc40009ffe4ff */
[----:B------:R-:W-:Y:S02]  /*18d0*/  SHF.R.S32.HI R2, RZ, 0x7, R0 ;  /* 0x00000007ff027819 */ /* 0x000fe40000011400 */
[----:B------:R-:W-:Y:S02]  /*18e0*/  SHF.R.S32.HI R49, RZ, 0x1f, R19 ;  /* 0x0000001fff317819 */ /* 0x000fe40000011413 */
[----:B------:R-:W-:Y:S02]  /*18f0*/  IADD3 R37, P6, PT, R19, UR14, RZ ;  /* 0x0000000e13257c10 */ /* 0x000fe4000ffde0ff */
[----:B------:R-:W-:Y:S02]  /*1900*/  SHF.R.S32.HI R51, RZ, 0x1f, R21 ;  /* 0x0000001fff337819 */ /* 0x000fe40000011415 */
[----:B------:R-:W-:Y:S02]  /*1910*/  IADD3 R38, P5, PT, R21, UR14, RZ ;  /* 0x0000000e15267c10 */ /* 0x000fe4000ffbe0ff */
[----:B------:R-:W-:-:S02]  /*1920*/  IADD3 R40, P3, PT, R40, UR14, RZ ;  /* 0x0000000e28287c10 */ /* 0x000fc4000ff7e0ff */
[----:B------:R-:W-:Y:S02]  /*1930*/  SHF.R.S32.HI R45, RZ, 0x1f, R13 ;  /* 0x0000001fff2d7819 */ /* 0x000fe4000001140d */
[----:B------:R-:W-:Y:S02]  /*1940*/  IADD3 R35, P0, PT, R13, UR14, RZ ;  /* 0x0000000e0d237c10 */ /* 0x000fe4000ff1e0ff */
[----:B------:R-:W-:Y:S02]  /*1950*/  SHF.R.S32.HI R47, RZ, 0x1f, R17 ;  /* 0x0000001fff2f7819 */ /* 0x000fe40000011411 */
[----:B------:R-:W-:Y:S02]  /*1960*/  IADD3 R36, P4, PT, R17, UR14, RZ ;  /* 0x0000000e11247c10 */ /* 0x000fe4000ff9e0ff */
[----:B------:R-:W-:Y:S02]  /*1970*/  IADD3.X R57, PT, PT, R57, UR15, RZ, P1, !PT ;  /* 0x0000000f39397c10 */ /* 0x000fe40008ffe4ff */
[----:B------:R-:W-:-:S02]  /*1980*/  IADD3 R58, P1, PT, R3, UR12, RZ ;  /* 0x0000000c033a7c10 */ /* 0x000fc4000ff3e0ff */
[----:B------:R-:W-:Y:S02]  /*1990*/  SGXT R2, R2, 0x1 ;  /* 0x000000010202781a */ /* 0x000fe40000000200 */
[----:B------:R-:W-:Y:S02]  /*19a0*/  IADD3.X R49, PT, PT, R49, UR15, RZ, P6, !PT ;  /* 0x0000000f31317c10 */ /* 0x000fe4000b7fe4ff */
[----:B------:R-:W-:Y:S02]  /*19b0*/  IADD3.X R51, PT, PT, R51, UR15, RZ, P5, !PT ;  /* 0x0000000f33337c10 */ /* 0x000fe4000affe4ff */
[----:B------:R-:W-:Y:S02]  /*19c0*/  IADD3.X R53, PT, PT, R53, UR15, RZ, P3, !PT ;  /* 0x0000000f35357c10 */ /* 0x000fe40009ffe4ff */
[----:B------:R-:W-:Y:S02]  /*19d0*/  IADD3.X R45, PT, PT, R45, UR15, RZ, P0, !PT ;  /* 0x0000000f2d2d7c10 */ /* 0x000fe400087fe4ff */
[----:B------:R-:W-:-:S02]  /*19e0*/  IADD3.X R47, PT, PT, R47, UR15, RZ, P4, !PT ;  /* 0x0000000f2f2f7c10 */ /* 0x000fc4000a7fe4ff */
[----:B------:R-:W-:Y:S02]  /*19f0*/  IADD3 R50, P6, PT, R8, UR14, RZ ;  /* 0x0000000e08327c10 */ /* 0x000fe4000ffde0ff */
[----:B------:R-:W-:Y:S02]  /*1a00*/  IADD3 R52, P5, PT, R10, UR14, RZ ;  /* 0x0000000e0a347c10 */ /* 0x000fe4000ffbe0ff */
[----:B------:R-:W-:Y:S02]  /*1a10*/  IADD3 R54, P3, PT, R12, UR14, RZ ;  /* 0x0000000e0c367c10 */ /* 0x000fe4000ff7e0ff */
[----:B------:R-:W-:Y:S02]  /*1a20*/  IADD3 R46, P0, PT, R5, UR14, RZ ;  /* 0x0000000e052e7c10 */ /* 0x000fe4000ff1e0ff */
[----:B------:R-:W-:Y:S02]  /*1a30*/  IADD3 R48, P4, PT, R6, UR14, RZ ;  /* 0x0000000e06307c10 */ /* 0x000fe4000ff9e0ff */
[----:B------:R-:W-:-:S02]  /*1a40*/  SHF.R.S32.HI R8, RZ, 0x1f, R8 ;  /* 0x0000001fff087819 */ /* 0x000fc40000011408 */
[----:B------:R-:W-:Y:S02]  /*1a50*/  SHF.R.S32.HI R10, RZ, 0x1f, R10 ;  /* 0x0000001fff0a7819 */ /* 0x000fe4000001140a */
[----:B------:R-:W-:Y:S02]  /*1a60*/  SHF.R.S32.HI R12, RZ, 0x1f, R12 ;  /* 0x0000001fff0c7819 */ /* 0x000fe4000001140c */
[----:B------:R-:W-:Y:S02]  /*1a70*/  LEA.HI.X.SX32 R65, R3, UR13, 0x1, P1 ;  /* 0x0000000d03417c11 */ /* 0x000fe400088f0eff */
[----:B------:R-:W-:Y:S02]  /*1a80*/  SHF.R.S32.HI R5, RZ, 0x1f, R5 ;  /* 0x0000001fff057819 */ /* 0x000fe40000011405 */
[----:B------:R-:W-:Y:S02]  /*1a90*/  SHF.R.S32.HI R6, RZ, 0x1f, R6 ;  /* 0x0000001fff067819 */ /* 0x000fe40000011406 */
[----:B------:R-:W-:-:S02]  /*1aa0*/  LOP3.LUT R71, R2, 0x88, RZ, 0xc0, !PT ;  /* 0x0000008802477812 */ /* 0x000fc400078ec0ff */
[----:B------:R-:W-:Y:S02]  /*1ab0*/  LOP3.LUT R3, R2, 0x90, RZ, 0xc0, !PT ;  /* 0x0000009002037812 */ /* 0x000fe400078ec0ff */
[----:B------:R-:W-:Y:S02]  /*1ac0*/  IADD3.X R61, PT, PT, R8, UR15, RZ, P6, !PT ;  /* 0x0000000f083d7c10 */ /* 0x000fe4000b7fe4ff */
[----:B------:R-:W-:Y:S02]  /*1ad0*/  CS2R R8, SRZ ;  /* 0x0000000000087805 */ /* 0x000fe4000001ff00 */
[----:B------:R-:W-:Y:S02]  /*1ae0*/  IADD3.X R62, PT, PT, R10, UR15, RZ, P5, !PT ;  /* 0x0000000f0a3e7c10 */ /* 0x000fe4000affe4ff */
[----:B------:R-:W-:Y:S02]  /*1af0*/  CS2R R10, SRZ ;  /* 0x00000000000a7805 */ /* 0x000fe4000001ff00 */
[----:B------:R-:W-:-:S02]  /*1b00*/  IADD3.X R63, PT, PT, R12, UR15, RZ, P3, !PT ;  /* 0x0000000f0c3f7c10 */ /* 0x000fc40009ffe4ff */
[----:B------:R-:W-:Y:S02]  /*1b10*/  CS2R R12, SRZ ;  /* 0x00000000000c7805 */ /* 0x000fe4000001ff00 */
[----:B------:R-:W-:Y:S02]  /*1b20*/  IADD3.X R59, PT, PT, R5, UR15, RZ, P0, !PT ;  /* 0x0000000f053b7c10 */ /* 0x000fe400087fe4ff */
[----:B------:R-:W-:Y:S02]  /*1b30*/  IADD3.X R60, PT, PT, R6, UR15, RZ, P4, !PT ;  /* 0x0000000f063c7c10 */ /* 0x000fe4000a7fe4ff */
[--C-:B------:R-:W-:Y:S02]  /*1b40*/  LOP3.LUT R71, R71, 0x7f, R0.reuse, 0x78, !PT ;  /* 0x0000007f47477812 */ /* 0x100fe400078e7800 */
[----:B------:R-:W-:Y:S02]  /*1b50*/  LOP3.LUT R72, R3, 0x7f, R0, 0x78, !PT ;  /* 0x0000007f03487812 */ /* 0x000fe400078e7800 */
[----:B------:R-:W-:-:S07]  /*1b60*/  LOP3.LUT R73, R28, 0x8, RZ, 0x3c, !PT ;  /* 0x000000081c497812 */ /* 0x000fce00078e3cff */
.L_x_2:
[----:B------:R-:W-:Y:S02]  /*1b70*/  ISETP.GE.AND P0, PT, R23, UR7, PT ;  /* 0x0000000717007c0c */ /* 0x000fe4000bf06270 */
[----:B------:R-:W-:Y:S02]  /*1b80*/  ISETP.GE.AND P3, PT, R25, UR7, PT ;  /* 0x0000000719007c0c */ /* 0x000fe4000bf66270 */
[-C--:B------:R-:W-:Y:S02]  /*1b90*/  IADD3 R4, P2, PT, R68, R58.reuse, RZ ;  /* 0x0000003a44047210 */ /* 0x080fe40007f5e0ff */
[----:B------:R-:W-:Y:S02]  /*1ba0*/  IADD3 R6, P1, PT, R69, R58, RZ ;  /* 0x0000003a45067210 */ /* 0x000fe40007f3e0ff */
[----:B------:R-:W-:Y:S02]  /*1bb0*/  PRMT R74, RZ, 0x7610, R74 ;  /* 0x00007610ff4a7816 */ /* 0x000fe4000000004a */
[----:B------:R-:W-:-:S02]  /*1bc0*/  PRMT R76, RZ, 0x7610, R76 ;  /* 0x00007610ff4c7816 */ /* 0x000fc4000000004c */
[-C--:B------:R-:W-:Y:S02]  /*1bd0*/  LEA.HI.X.SX32 R5, R68, R65.reuse, 0x1, P2 ;  /* 0x0000004144057211 */ /* 0x080fe400010f0eff */
[----:B------:R-:W-:-:S03]  /*1be0*/  LEA.HI.X.SX32 R7, R69, R65, 0x1, P1 ;  /* 0x0000004145077211 */ /* 0x000fc600008f0eff */
[----:B------:R0:W2:Y:S04]  /*1bf0*/  @!P0 LDG.E.U8 R74, desc[UR8][R4.64] ;  /* 0x00000008044a8981 */ /* 0x0000a8000c1e1100 */
[----:B------:R1:W3:Y:S01]  /*1c00*/  @!P3 LDG.E.U8 R76, desc[UR8][R6.64] ;  /* 0x00000008064cb981 */ /* 0x0002e2000c1e1100 */
[----:B------:R-:W-:Y:S02]  /*1c10*/  ISETP.GE.AND P0, PT, R24, UR7, PT ;  /* 0x0000000718007c0c */ /* 0x000fe4000bf06270 */
[C---:B------:R-:W-:Y:S01]  /*1c20*/  IADD3 R2, P1, PT, R67.reuse, R33, RZ ;  /* 0x0000002143027210 */ /* 0x040fe20007f3e0ff */
[----:B------:R-:W-:Y:S01]  /*1c30*/  BAR.SYNC.DEFER_BLOCKING 0x0 ;  /* 0x0000000000007b1d */ /* 0x000fe20000010000 */
[----:B------:R-:W-:Y:S02]  /*1c40*/  PRMT R113, RZ, 0x7610, R113 ;  /* 0x00007610ff717816 */ /* 0x000fe40000000071 */
[C---:B------:R-:W-:Y:S01]  /*1c50*/  IADD3 R18, P2, PT, R67.reuse, R37, RZ ;  /* 0x0000002543127210 */ /* 0x040fe20007f5e0ff */
[----:B------:R-:W-:Y:S01]  /*1c60*/  IMAD.X R3, R70, 0x1, R41, P1 ;  /* 0x0000000146037824 */ /* 0x000fe200008e0629 */
[----:B------:R-:W-:-:S02]  /*1c70*/  IADD3 R16, P1, PT, R67, R35, RZ ;  /* 0x0000002343107210 */ /* 0x000fc40007f3e0ff */
[C---:B------:R-:W-:Y:S01]  /*1c80*/  IADD3 R20, P3, PT, R67.reuse, R38, RZ ;  /* 0x0000002643147210 */ /* 0x040fe20007f7e0ff */
[C---:B------:R-:W-:Y:S01]  /*1c90*/  IMAD.X R19, R70.reuse, 0x1, R49, P2 ;  /* 0x0000000146137824 */ /* 0x040fe200010e0631 */
[----:B------:R-:W-:Y:S01]  /*1ca0*/  PRMT R109, RZ, 0x7610, R109 ;  /* 0x00007610ff6d7816 */ /* 0x000fe2000000006d */
[C---:B------:R-:W-:Y:S01]  /*1cb0*/  IMAD.X R17, R70.reuse, 0x1, R45, P1 ;  /* 0x0000000146117824 */ /* 0x040fe200008e062d */
[----:B------:R-:W-:Y:S01]  /*1cc0*/  PRMT R105, RZ, 0x7610, R105 ;  /* 0x00007610ff697816 */ /* 0x000fe20000000069 */
[----:B------:R-:W-:Y:S01]  /*1cd0*/  IMAD.X R21, R70, 0x1, R51, P3 ;  /* 0x0000000146157824 */ /* 0x000fe200018e0633 */
[----:B------:R-:W-:Y:S02]  /*1ce0*/  PRMT R103, RZ, 0x7610, R103 ;  /* 0x00007610ff677816 */ /* 0x000fe40000000067 */
[C---:B0-----:R-:W-:Y:S02]  /*1cf0*/  IADD3 R4, P2, PT, R67.reuse, R42, RZ ;  /* 0x0000002a43047210 */ /* 0x041fe40007f5e0ff */
[----:B-1----:R-:W-:-:S02]  /*1d00*/  IADD3 R6, P3, PT, R67, R44, RZ ;  /* 0x0000002c43067210 */ /* 0x002fc40007f7e0ff */
[----:B------:R-:W-:Y:S01]  /*1d10*/  PRMT R101, RZ, 0x7610, R101 ;  /* 0x00007610ff657816 */ /* 0x000fe20000000065 */
[C---:B------:R-:W-:Y:S01]  /*1d20*/  IMAD.X R5, R70.reuse, 0x1, R55, P2 ;  /* 0x0000000146057824 */ /* 0x040fe200010e0637 */
[----:B------:R-:W-:Y:S01]  /*1d30*/  PRMT R99, RZ, 0x7610, R99 ;  /* 0x00007610ff637816 */ /* 0x000fe20000000063 */
[----:B------:R-:W-:Y:S01]  /*1d40*/  IMAD.X R7, R70, 0x1, R57, P3 ;  /* 0x0000000146077824 */ /* 0x000fe200018e0639 */
[----:B------:R-:W-:Y:S02]  /*1d50*/  PRMT R97, RZ, 0x7610, R97 ;  /* 0x00007610ff617816 */ /* 0x000fe40000000061 */
[----:B------:R-:W-:Y:S02]  /*1d60*/  PRMT R95, RZ, 0x7610, R95 ;  /* 0x00007610ff5f7816 */ /* 0x000fe4000000005f */
[----:B------:R-:W-:Y:S02]  /*1d70*/  PRMT R93, RZ, 0x7610, R93 ;  /* 0x00007610ff5d7816 */ /* 0x000fe4000000005d */
[----:B------:R-:W-:-:S02]  /*1d80*/  PRMT R91, RZ, 0x7610, R91 ;  /* 0x00007610ff5b7816 */ /* 0x000fc4000000005b */
[----:B------:R-:W-:Y:S02]  /*1d90*/  PRMT R89, RZ, 0x7610, R89 ;  /* 0x00007610ff597816 */ /* 0x000fe40000000059 */
[----:B------:R-:W-:Y:S02]  /*1da0*/  PRMT R87, RZ, 0x7610, R87 ;  /* 0x00007610ff577816 */ /* 0x000fe40000000057 */
[----:B------:R-:W-:Y:S02]  /*1db0*/  PRMT R85, RZ, 0x7610, R85 ;  /* 0x00007610ff557816 */ /* 0x000fe40000000055 */
[----:B------:R-:W-:Y:S02]  /*1dc0*/  PRMT R111, RZ, 0x7610, R111 ;  /* 0x00007610ff6f7816 */ /* 0x000fe4000000006f */
[----:B------:R-:W-:Y:S02]  /*1dd0*/  PRMT R107, RZ, 0x7610, R107 ;  /* 0x00007610ff6b7816 */ /* 0x000fe4000000006b */
[----:B------:R-:W-:Y:S01]  /*1de0*/  PRMT R115, RZ, 0x7610, R115 ;  /* 0x00007610ff737816 */ /* 0x000fe20000000073 */
[----:B--2---:R-:W-:Y:S04]  /*1df0*/  STS.U8 [R71+UR5], R74 ;  /* 0x0000004a47007988 */ /* 0x004fe80008000005 */
[----:B---3--:R-:W-:Y:S01]  /*1e00*/  STS.U8 [R71+UR5+0x100], R76 ;  /* 0x0001004c47007988 */ /* 0x008fe20008000005 */
[----:B------:R-:W-:Y:S06]  /*1e10*/  BAR.SYNC.DEFER_BLOCKING 0x0 ;  /* 0x0000000000007b1d */ /* 0x000fec0000010000 */
[----:B------:R0:W2:Y:S04]  /*1e20*/  @!P0 LDG.E.U8 R113, desc[UR8][R2.64] ;  /* 0x0000000802718981 */ /* 0x0000a8000c1e1100 */
[----:B------:R1:W3:Y:S04]  /*1e30*/  @!P0 LDG.E.U8 R109, desc[UR8][R16.64] ;  /* 0x00000008106d8981 */ /* 0x0002e8000c1e1100 */
[----:B------:R4:W5:Y:S01]  /*1e40*/  @!P0 LDG.E.U8 R105, desc[UR8][R18.64] ;  /* 0x0000000812698981 */ /* 0x000962000c1e1100 */
[----:B0-----:R-:W-:-:S03]  /*1e50*/  IADD3 R2, P1, PT, R67, R40, RZ ;  /* 0x0000002843027210 */ /* 0x001fc60007f3e0ff */
[----:B------:R0:W5:Y:S02]  /*1e60*/  @!P0 LDG.E.U8 R103, desc[UR8][R20.64] ;  /* 0x0000000814678981 */ /* 0x000164000c1e1100 */
[----:B------:R-:W-:Y:S01]  /*1e70*/  IMAD.X R3, R70, 0x1, R53, P1 ;  /* 0x0000000146037824 */ /* 0x000fe200008e0635 */
[C---:B-1----:R-:W-:Y:S01]  /*1e80*/  IADD3 R16, P1, PT, R67.reuse, R46, RZ ;  /* 0x0000002e43107210 */ /* 0x042fe20007f3e0ff */
[----:B------:R1:W5:Y:S01]  /*1e90*/  @!P0 LDG.E.U8 R99, desc[UR8][R4.64] ;  /* 0x0000000804638981 */ /* 0x000362000c1e1100 */
[----:B----4-:R-:W-:-:S03]  /*1ea0*/  IADD3 R18, P2, PT, R67, R48, RZ ;  /* 0x0000003043127210 */ /* 0x010fc60007f5e0ff */
[----:B------:R4:W5:Y:S01]  /*1eb0*/  @!P0 LDG.E.U8 R101, desc[UR8][R2.64] ;  /* 0x0000000802658981 */ /* 0x000962000c1e1100 */
[C---:B0-----:R-:W-:Y:S01]  /*1ec0*/  IADD3 R20, P3, PT, R67.reuse, R50, RZ ;  /* 0x0000003243147210 */ /* 0x041fe20007f7e0ff */
[C---:B------:R-:W-:Y:S02]  /*1ed0*/  IMAD.X R17, R70.reuse, 0x1, R59, P1 ;  /* 0x0000000146117824 */ /* 0x040fe400008e063b */
[----:B------:R0:W5:Y:S01]  /*1ee0*/  @!P0 LDG.E.U8 R97, desc[UR8][R6.64] ;  /* 0x0000000806618981 */ /* 0x000162000c1e1100 */
[C---:B------:R-:W-:Y:S01]  /*1ef0*/  IMAD.X R19, R70.reuse, 0x1, R60, P2 ;  /* 0x0000000146137824 */ /* 0x040fe200010e063c */
[C---:B-1----:R-:W-:Y:S01]  /*1f00*/  IADD3 R4, P2, PT, R67.reuse, R54, RZ ;  /* 0x0000003643047210 */ /* 0x042fe20007f5e0ff */
[C---:B------:R-:W-:Y:S01]  /*1f10*/  IMAD.X R21, R70.reuse, 0x1, R61, P3 ;  /* 0x0000000146157824 */ /* 0x040fe200018e063d */
[----:B------:R1:W5:Y:S01]  /*1f20*/  @!P0 LDG.E.U8 R95, desc[UR8][R16.64] ;  /* 0x00000008105f8981 */ /* 0x000362000c1e1100 */
[C---:B----4-:R-:W-:Y:S02]  /*1f30*/  IADD3 R2, P1, PT, R67.reuse, R52, RZ ;  /* 0x0000003443027210 */ /* 0x050fe40007f3e0ff */
[C---:B------:R-:W-:Y:S01]  /*1f40*/  IMAD.X R5, R70.reuse, 0x1, R63, P2 ;  /* 0x0000000146057824 */ /* 0x040fe200010e063f */
[----:B------:R4:W5:Y:S01]  /*1f50*/  @!P0 LDG.E.U8 R93, desc[UR8][R18.64] ;  /* 0x00000008125d8981 */ /* 0x000962000c1e1100 */
[----:B0-----:R-:W-:Y:S01]  /*1f60*/  IADD3 R6, P3, PT, R67, R56, RZ ;  /* 0x0000003843067210 */ /* 0x001fe20007f7e0ff */
[----:B------:R-:W-:-:S02]  /*1f70*/  IMAD.X R3, R70, 0x1, R62, P1 ;  /* 0x0000000146037824 */ /* 0x000fc400008e063e */
[----:B------:R0:W5:Y:S02]  /*1f80*/  @!P0 LDG.E.U8 R91, desc[UR8][R20.64] ;  /* 0x00000008145b8981 */ /* 0x000164000c1e1100 */
[----:B------:R-:W-:Y:S01]  /*1f90*/  IMAD.X R7, R70, 0x1, R64, P3 ;  /* 0x0000000146077824 */ /* 0x000fe200018e0640 */
[C---:B-1----:R-:W-:Y:S01]  /*1fa0*/  IADD3 R16, P3, PT, R67.reuse, R36, RZ ;  /* 0x0000002443107210 */ /* 0x042fe20007f7e0ff */
[----:B------:R1:W5:Y:S01]  /*1fb0*/  @!P0 LDG.E.U8 R89, desc[UR8][R2.64] ;  /* 0x0000000802598981 */ /* 0x000362000c1e1100 */
[----:B----4-:R-:W-:-:S03]  /*1fc0*/  IADD3 R18, P2, PT, R67, R34, RZ ;  /* 0x0000002243127210 */ /* 0x010fc60007f5e0ff */
[----:B------:R-:W4:Y:S01]  /*1fd0*/  @!P0 LDG.E.U8 R87, desc[UR8][R4.64] ;  /* 0x0000000804578981 */ /* 0x000f22000c1e1100 */
[----:B0-----:R-:W-:Y:S01]  /*1fe0*/  IADD3 R20, P1, PT, R67, R32, RZ ;  /* 0x0000002043147210 */ /* 0x001fe20007f3e0ff */
[C---:B------:R-:W-:Y:S02]  /*1ff0*/  IMAD.X R17, R70.reuse, 0x1, R47, P3 ;  /* 0x0000000146117824 */ /* 0x040fe400018e062f */
[C---:B------:R-:W-:Y:S01]  /*2000*/  IMAD.X R19, R70.reuse, 0x1, R43, P2 ;  /* 0x0000000146137824 */ /* 0x040fe200010e062b */
[----:B------:R-:W4:Y:S01]  /*2010*/  @!P0 LDG.E.U8 R85, desc[UR8][R6.64] ;  /* 0x0000000806558981 */ /* 0x000f22000c1e1100 */
[----:B------:R-:W-:-:S03]  /*2020*/  IMAD.X R21, R70, 0x1, R39, P1 ;  /* 0x0000000146157824 */ /* 0x000fc600008e0627 */
[----:B------:R0:W4:Y:S04]  /*2030*/  @!P0 LDG.E.U8 R107, desc[UR8][R16.64] ;  /* 0x00000008106b8981 */ /* 0x000128000c1e1100 */
[----:B------:R0:W4:Y:S04]  /*2040*/  @!P0 LDG.E.U8 R111, desc[UR8][R18.64] ;  /* 0x00000008126f8981 */ /* 0x000128000c1e1100 */
[----:B------:R-:W4:Y:S04]  /*2050*/  @!P0 LDG.E.U8 R115, desc[UR8][R20.64] ;  /* 0x0000000814738981 */ /* 0x000f28000c1e1100 */
[----:B-1----:R-:W-:Y:S04]  /*2060*/  LDS.U8 R2, [R28+UR5] ;  /* 0x000000051c027984 */ /* 0x002fe80008000000 */
[----:B------:R-:W1:Y:S04]  /*2070*/  LDS.U8 R3, [R28+UR5+0x10] ;  /* 0x000010051c037984 */ /* 0x000e680008000000 */
[----:B------:R-:W-:Y:S04]  /*2080*/  LDS.U8 R74, [R28+UR5+0x20] ;  /* 0x000020051c4a7984 */ /* 0x000fe80008000000 */
[----:B------:R-:W-:Y:S04]  /*2090*/  LDS.U8 R75, [R28+UR5+0x30] ;  /* 0x000030051c4b7984 */ /* 0x000fe80008000000 */
[----:B------:R-:W-:Y:S04]  /*20a0*/  LDS.U8 R76, [R28+UR5+0x100] ;  /* 0x000100051c4c7984 */ /* 0x000fe80008000000 */
[----:B------:R-:W1:Y:S04]  /*20b0*/  LDS.U8 R77, [R28+UR5+0x110] ;  /* 0x000110051c4d7984 */ /* 0x000e680008000000 */
[----:B------:R-:W-:Y:S04]  /*20c0*/  LDS.U8 R78, [R28+UR5+0x120] ;  /* 0x000120051c4e7984 */ /* 0x000fe80008000000 */
[----:B------:R-:W-:Y:S04]  /*20d0*/  LDS.U8 R79, [R28+UR5+0x130] ;  /* 0x000130051c4f7984 */ /* 0x000fe80008000000 */
[----:B0-----:R-:W-:Y:S04]  /*20e0*/  LDS.U8 R16, [R73+UR5] ;  /* 0x0000000549107984 */ /* 0x001fe80008000000 */
[----:B------:R-:W0:Y:S04]  /*20f0*/  LDS.U8 R17, [R73+UR5+0x10] ;  /* 0x0000100549117984 */ /* 0x000e280008000000 */
[----:B------:R-:W-:Y:S04]  /*2100*/  LDS.U8 R80, [R73+UR5+0x20] ;  /* 0x0000200549507984 */ /* 0x000fe80008000000 */
[----:B------:R-:W-:Y:S04]  /*2110*/  LDS.U8 R81, [R73+UR5+0x30] ;  /* 0x0000300549517984 */ /* 0x000fe80008000000 */
[----:B------:R-:W-:Y:S04]  /*2120*/  LDS.U8 R18, [R73+UR5+0x100] ;  /* 0x0001000549127984 */ /* 0x000fe80008000000 */
[----:B------:R-:W0:Y:S04]  /*2130*/  LDS.U8 R19, [R73+UR5+0x110] ;  /* 0x0001100549137984 */ /* 0x000e280008000000 */
[----:B------:R-:W-:Y:S04]  /*2140*/  LDS.U8 R82, [R73+UR5+0x120] ;  /* 0x0001200549527984 */ /* 0x000fe80008000000 */
[----:B------:R-:W0:Y:S01]  /*2150*/  LDS.U8 R83, [R73+UR5+0x130] ;  /* 0x0001300549537984 */ /* 0x000e220008000000 */
[----:B------:R-:W-:Y:S01]  /*2160*/  BAR.SYNC.DEFER_BLOCKING 0x0 ;  /* 0x0000000000007b1d */ /* 0x000fe20000010000 */
[----:B-1----:R-:W-:-:S02]  /*2170*/  IMAD R2, R3, 0x100, R2 ;  /* 0x0000010003027824 */ /* 0x002fc400078e0202 */
[----:B------:R-:W-:Y:S02]  /*2180*/  IMAD R76, R77, 0x100, R76 ;  /* 0x000001004d4c7824 */ /* 0x000fe400078e024c */
[----:B0-----:R-:W-:Y:S01]  /*2190*/  IMAD R17, R17, 0x100, R16 ;  /* 0x0000010011117824 */ /* 0x001fe200078e0210 */
[----:B------:R-:W-:-:S04]  /*21a0*/  F2FP.F16.E4M3.UNPACK_B R16, R2 ;  /* 0x00000002ff10723e */ /* 0x000fc800020006ff */
[----:B------:R-:W-:Y:S01]  /*21b0*/  F2FP.F16.E4M3.UNPACK_B R17, R17 ;  /* 0x00000011ff11723e */ /* 0x000fe200020006ff */
[----:B------:R-:W-:Y:S01]  /*21c0*/  IMAD R19, R19, 0x100, R18 ;  /* 0x0000010013137824 */ /* 0x000fe200078e0212 */
[----:B------:R-:W-:-:S04]  /*21d0*/  F2FP.F16.E4M3.UNPACK_B R18, R76 ;  /* 0x0000004cff12723e */ /* 0x000fc800020006ff */
[----:B------:R-:W-:Y:S01]  /*21e0*/  F2FP.F16.E4M3.UNPACK_B R19, R19 ;  /* 0x00000013ff13723e */ /* 0x000fe200020006ff */
[----:B------:R-:W-:Y:S02]  /*21f0*/  IMAD R74, R75, 0x100, R74 ;  /* 0x000001004b4a7824 */ /* 0x000fe400078e024a */
[----:B------:R-:W-:Y:S02]  /*2200*/  IMAD R78, R79, 0x100, R78 ;  /* 0x000001004f4e7824 */ /* 0x000fe400078e024e */
[----:B------:R-:W-:Y:S02]  /*2210*/  IMAD R80, R81, 0x100, R80 ;  /* 0x0000010051507824 */ /* 0x000fe400078e0250 */
[----:B------:R-:W-:Y:S01]  /*2220*/  IMAD R82, R83, 0x100, R82 ;  /* 0x0000010053527824 */ /* 0x000fe200078e0252 */
[----:B------:R-:W-:Y:S01]  /*2230*/  UIADD3 UR6, UPT, UPT, UR6, -0x1, URZ ;  /* 0xffffffff06067890 */ /* 0x000fe2000fffe0ff */
[----:B------:R-:W-:Y:S02]  /*2240*/  IADD3 R32, P2, PT, R32, UR4, RZ ;  /* 0x0000000420207c10 */ /* 0x000fe4000ff5e0ff */
[----:B------:R-:W-:-:S02]  /*2250*/  IADD3 R33, P3, PT, R33, UR4, RZ ;  /* 0x0000000421217c10 */ /* 0x000fc4000ff7e0ff */
[----:B------:R-:W-:Y:S01]  /*2260*/  IADD3 R34, P4, PT, R34, UR4, RZ ;  /* 0x0000000422227c10 */ /* 0x000fe2000ff9e0ff */
[----:B------:R-:W-:Y:S01]  /*2270*/  UISETP.NE.U32.AND UP0, UPT, UR6, URZ, UPT ;  /* 0x000000ff0600728c */ /* 0x000fe2000bf05070 */
[----:B------:R-:W-:Y:S02]  /*2280*/  IADD3.X R39, PT, PT, R39, UR10, RZ, P2, !PT ;  /* 0x0000000a27277c10 */ /* 0x000fe400097fe4ff */
[----:B------:R-:W-:Y:S02]  /*2290*/  IADD3.X R41, PT, PT, R41, UR10, RZ, P3, !PT ;  /* 0x0000000a29297c10 */ /* 0x000fe40009ffe4ff */
[----:B------:R-:W-:Y:S02]  /*22a0*/  IADD3.X R43, PT, PT, R43, UR10, RZ, P4, !PT ;  /* 0x0000000a2b2b7c10 */ /* 0x000fe4000a7fe4ff */
[----:B------:R-:W-:Y:S02]  /*22b0*/  IADD3 R35, P5, PT, R35, UR4, RZ ;  /* 0x0000000423237c10 */ /* 0x000fe4000ffbe0ff */
[----:B------:R-:W-:-:S02]  /*22c0*/  IADD3 R36, P6, PT, R36, UR4, RZ ;  /* 0x0000000424247c10 */ /* 0x000fc4000ffde0ff */
[----:B------:R-:W-:Y:S02]  /*22d0*/  IADD3 R37, P0, PT, R37, UR4, RZ ;  /* 0x0000000425257c10 */ /* 0x000fe4000ff1e0ff */
[----:B------:R-:W-:Y:S02]  /*22e0*/  IADD3 R38, P1, PT, R38, UR4, RZ ;  /* 0x0000000426267c10 */ /* 0x000fe4000ff3e0ff */
[----:B------:R-:W-:Y:S02]  /*22f0*/  IADD3 R40, P2, PT, R40, UR4, RZ ;  /* 0x0000000428287c10 */ /* 0x000fe4000ff5e0ff */
[----:B------:R-:W-:Y:S02]  /*2300*/  IADD3 R42, P3, PT, R42, UR4, RZ ;  /* 0x000000042a2a7c10 */ /* 0x000fe4000ff7e0ff */
[----:B------:R-:W-:Y:S01]  /*2310*/  IADD3 R44, P4, PT, R44, UR4, RZ ;  /* 0x000000042c2c7c10 */ /* 0x000fe2000ff9e0ff */
[----:B--2---:R-:W-:Y:S04]  /*2320*/  STS.U8 [R72+UR5+0xe00], R113 ;  /* 0x000e007148007988 */ /* 0x004fe80008000005 */
[----:B---3--:R-:W-:Y:S04]  /*2330*/  STS.U8 [R72+UR5+0xc00], R109 ;  /* 0x000c006d48007988 */ /* 0x008fe80008000005 */
[----:B-----5:R-:W-:Y:S04]  /*2340*/  STS.U8 [R72+UR5+0xa00], R105 ;  /* 0x000a006948007988 */ /* 0x020fe80008000005 */
[----:B------:R-:W-:Y:S04]  /*2350*/  STS.U8 [R72+UR5+0x900], R103 ;  /* 0x0009006748007988 */ /* 0x000fe80008000005 */
[----:B------:R-:W-:Y:S04]  /*2360*/  STS.U8 [R72+UR5+0x700], R99 ;  /* 0x0007006348007988 */ /* 0x000fe80008000005 */
[----:B------:R-:W-:Y:S04]  /*2370*/  STS.U8 [R72+UR5+0x800], R101 ;  /* 0x0008006548007988 */ /* 0x000fe80008000005 */
[----:B------:R-:W-:Y:S04]  /*2380*/  STS.U8 [R72+UR5+0x600], R97 ;  /* 0x0006006148007988 */ /* 0x000fe80008000005 */
[----:B------:R-:W-:Y:S04]  /*2390*/  STS.U8 [R72+UR5+0x500], R95 ;  /* 0x0005005f48007988 */ /* 0x000fe80008000005 */
[----:B------:R-:W-:Y:S04]  /*23a0*/  STS.U8 [R72+UR5+0x400], R93 ;  /* 0x0004005d48007988 */ /* 0x000fe80008000005 */
[----:B------:R-:W-:Y:S04]  /*23b0*/  STS.U8 [R72+UR5+0x300], R91 ;  /* 0x0003005b48007988 */ /* 0x000fe80008000005 */
[----:B------:R-:W-:Y:S04]  /*23c0*/  STS.U8 [R72+UR5+0x200], R89 ;  /* 0x0002005948007988 */ /* 0x000fe80008000005 */
[----:B----4-:R-:W-:Y:S04]  /*23d0*/  STS.U8 [R72+UR5+0x100], R87 ;  /* 0x0001005748007988 */ /* 0x010fe80008000005 */
[----:B------:R-:W-:Y:S04]  /*23e0*/  STS.U8 [R72+UR5], R85 ;  /* 0x0000005548007988 */ /* 0x000fe80008000005 */
[----:B------:R-:W-:Y:S04]  /*23f0*/  STS.U8 [R72+UR5+0xb00], R107 ;  /* 0x000b006b48007988 */ /* 0x000fe80008000005 */
[----:B------:R-:W-:Y:S04]  /*2400*/  STS.U8 [R72+UR5+0xd00], R111 ;  /* 0x000d006f48007988 */ /* 0x000fe80008000005 */
[----:B------:R-:W-:Y:S01]  /*2410*/  STS.U8 [R72+UR5+0xf00], R115 ;  /* 0x000f007348007988 */ /* 0x000fe20008000005 */
[----:B------:R-:W-:Y:S06]  /*2420*/  BAR.SYNC.DEFER_BLOCKING 0x0 ;  /* 0x0000000000007b1d */ /* 0x000fec0000010000 */
[----:B------:R-:W0:Y:S02]  /*2430*/  LDSM.16.M88.4 R4, [R27] ;  /* 0x000000001b04783b */ /* 0x000e240000000200 */
[----:B0-----:R-:W-:-:S02]  /*2440*/  F2FP.F16.E4M3.UNPACK_B R20, R4 ;  /* 0x00000004ff14723e */ /* 0x001fc400020006ff */
[----:B------:R-:W-:Y:S02]  /*2450*/  F2FP.F16.E4M3.UNPACK_B R21, R5 ;  /* 0x00000005ff15723e */ /* 0x000fe400020006ff */
[----:B------:R-:W-:Y:S02]  /*2460*/  F2FP.F16.E4M3.UNPACK_B R2, R6 ;  /* 0x00000006ff02723e */ /* 0x000fe400020006ff */
[----:B------:R-:W-:-:S03]  /*2470*/  F2FP.F16.E4M3.UNPACK_B R3, R7 ;  /* 0x00000007ff03723e */ /* 0x000fc600020006ff */
[C---:B------:R-:W-:Y:S08]  /*2480*/  HMMA.16816.F32 R8, R16.reuse, R20, R8 ;  /* 0x000000141008723c */ /* 0x040ff00000001808 */
[----:B------:R-:W-:Y:S01]  /*2490*/  HMMA.16816.F32 R12, R16, R2, R12 ;  /* 0x00000002100c723c */ /* 0x000fe2000000180c */
[----:B------:R-:W-:Y:S02]  /*24a0*/  F2FP.F16.E4M3.UNPACK_B R16, R74 ;  /* 0x0000004aff10723e */ /* 0x000fe400020006ff */
[----:B------:R-:W-:-:S02]  /*24b0*/  F2FP.F16.E4M3.UNPACK_B R18, R78 ;  /* 0x0000004eff12723e */ /* 0x000fc400020006ff */
[----:B------:R-:W-:Y:S02]  /*24c0*/  F2FP.F16.E4M3.UNPACK_B R17, R80 ;  /* 0x00000050ff11723e */ /* 0x000fe400020006ff */
[----:B------:R-:W-:Y:S02]  /*24d0*/  F2FP.F16.E4M3.UNPACK_B R19, R82 ;  /* 0x00000052ff13723e */ /* 0x000fe400020006ff */
[----:B------:R-:W-:Y:S02]  /*24e0*/  F2FP.F16.E4M3.UNPACK_B R4, R4.H1 ;  /* 0x00000004ff04723e */ /* 0x000fe400030006ff */
[----:B------:R-:W-:Y:S02]  /*24f0*/  F2FP.F16.E4M3.UNPACK_B R5, R5.H1 ;  /* 0x00000005ff05723e */ /* 0x000fe400030006ff */
[----:B------:R-:W-:Y:S02]  /*2500*/  F2FP.F16.E4M3.UNPACK_B R6, R6.H1 ;  /* 0x00000006ff06723e */ /* 0x000fe400030006ff */
[----:B------:R-:W-:-:S03]  /*2510*/  F2FP.F16.E4M3.UNPACK_B R7, R7.H1 ;  /* 0x00000007ff07723e */ /* 0x000fc600030006ff */
[C---:B------:R-:W-:Y:S08]  /*2520*/  HMMA.16816.F32 R8, R16.reuse, R4, R8 ;  /* 0x000000041008723c */ /* 0x040ff00000001808 */
[----:B------:R-:W-:Y:S01]  /*2530*/  HMMA.16816.F32 R12, R16, R6, R12 ;  /* 0x00000006100c723c */ /* 0x000fe2000000180c */
[----:B------:R-:W-:Y:S02]  /*2540*/  IADD3.X R45, PT, PT, R45, UR10, RZ, P5, !PT ;  /* 0x0000000a2d2d7c10 */ /* 0x000fe4000affe4ff */
[----:B------:R-:W-:-:S02]  /*2550*/  IADD3.X R47, PT, PT, R47, UR10, RZ, P6, !PT ;  /* 0x0000000a2f2f7c10 */ /* 0x000fc4000b7fe4ff */
[----:B------:R-:W-:Y:S02]  /*2560*/  IADD3.X R49, PT, PT, R49, UR10, RZ, P0, !PT ;  /* 0x0000000a31317c10 */ /* 0x000fe400087fe4ff */
[----:B------:R-:W-:Y:S02]  /*2570*/  IADD3.X R51, PT, PT, R51, UR10, RZ, P1, !PT ;  /* 0x0000000a33337c10 */ /* 0x000fe40008ffe4ff */
[----:B------:R-:W-:Y:S02]  /*2580*/  IADD3.X R53, PT, PT, R53, UR10, RZ, P2, !PT ;  /* 0x0000000a35357c10 */ /* 0x000fe400097fe4ff */
[----:B------:R-:W-:Y:S02]  /*2590*/  IADD3.X R55, PT, PT, R55, UR10, RZ, P3, !PT ;  /* 0x0000000a37377c10 */ /* 0x000fe40009ffe4ff */
[----:B------:R-:W-:Y:S02]  /*25a0*/  IADD3.X R57, PT, PT, R57, UR10, RZ, P4, !PT ;  /* 0x0000000a39397c10 */ /* 0x000fe4000a7fe4ff */
[----:B------:R-:W-:-:S02]  /*25b0*/  IADD3 R46, P5, PT, R46, UR4, RZ ;  /* 0x000000042e2e7c10 */ /* 0x000fc4000ffbe0ff */
[----:B------:R-:W-:Y:S02]  /*25c0*/  IADD3 R48, P6, PT, R48, UR4, RZ ;  /* 0x0000000430307c10 */ /* 0x000fe4000ffde0ff */
[----:B------:R-:W-:Y:S02]  /*25d0*/  IADD3 R50, P0, PT, R50, UR4, RZ ;  /* 0x0000000432327c10 */ /* 0x000fe4000ff1e0ff */
[----:B------:R-:W-:Y:S02]  /*25e0*/  IADD3 R52, P1, PT, R52, UR4, RZ ;  /* 0x0000000434347c10 */ /* 0x000fe4000ff3e0ff */
[----:B------:R-:W-:Y:S02]  /*25f0*/  IADD3 R54, P2, PT, R54, UR4, RZ ;  /* 0x0000000436367c10 */ /* 0x000fe4000ff5e0ff */
[----:B------:R-:W-:Y:S02]  /*2600*/  IADD3 R56, P3, PT, R56, UR4, RZ ;  /* 0x0000000438387c10 */ /* 0x000fe4000ff7e0ff */
[----:B------:R-:W-:-:S02]  /*2610*/  IADD3 R58, P4, PT, R66, R58, RZ ;  /* 0x0000003a423a7210 */ /* 0x000fc40007f9e0ff */
[----:B------:R-:W-:Y:S02]  /*2620*/  IADD3.X R59, PT, PT, R59, UR10, RZ, P5, !PT ;  /* 0x0000000a3b3b7c10 */ /* 0x000fe4000affe4ff */
[----:B------:R-:W-:Y:S02]  /*2630*/  IADD3.X R60, PT, PT, R60, UR10, RZ, P6, !PT ;  /* 0x0000000a3c3c7c10 */ /* 0x000fe4000b7fe4ff */
[----:B------:R-:W-:Y:S02]  /*2640*/  IADD3.X R61, PT, PT, R61, UR10, RZ, P0, !PT ;  /* 0x0000000a3d3d7c10 */ /* 0x000fe400087fe4ff */
[----:B------:R-:W-:Y:S02]  /*2650*/  IADD3.X R62, PT, PT, R62, UR10, RZ, P1, !PT ;  /* 0x0000000a3e3e7c10 */ /* 0x000fe40008ffe4ff */
[----:B------:R-:W-:Y:S02]  /*2660*/  IADD3.X R63, PT, PT, R63, UR10, RZ, P2, !PT ;  /* 0x0000000a3f3f7c10 */ /* 0x000fe400097fe4ff */
[----:B------:R-:W-:-:S02]  /*2670*/  IADD3.X R64, PT, PT, R64, UR10, RZ, P3, !PT ;  /* 0x0000000a40407c10 */ /* 0x000fc40009ffe4ff */
[----:B------:R-:W-:Y:S01]  /*2680*/  LEA.HI.X.SX32 R65, R66, R65, 0x1, P4 ;  /* 0x0000004142417211 */ /* 0x000fe200020f0eff */
[----:B------:R-:W-:Y:S01]  /*2690*/  UIADD3 UR7, UPT, UPT, UR7, -0x20, URZ ;  /* 0xffffffe007077890 */ /* 0x000fe2000fffe0ff */
[----:B------:R-:W-:Y:S11]  /*26a0*/  BRA.U UP0, `(.L_x_2) ;  /* 0xfffffff500307547 */ /* 0x000ff6000b83ffff */
.L_x_1:
[----:B------:R-:W-:Y:S01]  /*26b0*/  BAR.SYNC.DEFER_BLOCKING 0x0 ;  /* 0x0000000000007b1d */ /* 0x000fe20000010000 */
[----:B------:R-:W-:Y:S01]  /*26c0*/  SHF.R.U32.HI R3, RZ, 0x5, R0 ;  /* 0x00000005ff037819 */ /* 0x000fe20000011600 */
[C---:B------:R-:W-:Y:S01]  /*26d0*/  IMAD.SHL.U32 R2, R0.reuse, 0x4, RZ ;  /* 0x0000000400027824 */ /* 0x040fe200078e00ff */
[----:B------:R-:W-:Y:S02]  /*26e0*/  F2FP.SATFINITE.E4M3.F32.PACK_AB_MERGE_C R10, R11, R10, RZ ;  /* 0x0000000a0b0a723e */ /* 0x000fe400048070ff */
[----:B------:R-:W-:Y:S01]  /*26f0*/  LOP3.LUT R4, R3, 0x2, RZ, 0xc0, !PT ;  /* 0x0000000203047812 */ /* 0x000fe200078ec0ff */
[----:B------:R-:W0:Y:S01]  /*2700*/  LDCU.128 UR12, c[0x0][0x390] ;  /* 0x00007200ff0c77ac */ /* 0x000e220008000c00 */
[----:B------:R-:W-:Y:S02]  /*2710*/  LOP3.LUT R5, R0, 0x1c, RZ, 0xc0, !PT ;  /* 0x0000001c00057812 */ /* 0x000fe400078ec0ff */
[----:B------:R-:W-:Y:S01]  /*2720*/  F2FP.SATFINITE.E4M3.F32.PACK_AB_MERGE_C R15, R15, R14, RZ ;  /* 0x0000000e0f0f723e */ /* 0x000fe200048070ff */
[----:B------:R-:W1:Y:S01]  /*2730*/  LDCU UR4, c[0x0][0x3b4] ;  /* 0x00007680ff0477ac */ /* 0x000e620008000800 */
[----:B------:R-:W-:Y:S01]  /*2740*/  F2FP.SATFINITE.E4M3.F32.PACK_AB_MERGE_C R8, R9, R8, RZ ;  /* 0x000000080908723e */ /* 0x000fe200048070ff */
[----:B------:R-:W2:Y:S01]  /*2750*/  LDC R14, c[0x0][0x3b8] ;  /* 0x0000ee00ff0e7b82 */ /* 0x000ea20000000800 */
[----:B------:R-:W-:-:S02]  /*2760*/  F2FP.SATFINITE.E4M3.F32.PACK_AB_MERGE_C R13, R13, R12, RZ ;  /* 0x0000000c0d0d723e */ /* 0x000fc400048070ff */
[----:B------:R-:W-:Y:S02]  /*2770*/  LOP3.LUT R29, R4, 0x100, R29, 0xf8, !PT ;  /* 0x00000100041d7812 */ /* 0x000fe400078ef81d */
[----:B------:R-:W-:Y:S02]  /*2780*/  LOP3.LUT R6, R5, 0x80, R2, 0xf8, !PT ;  /* 0x0000008005067812 */ /* 0x000fe400078ef802 */
[----:B------:R-:W-:Y:S02]  /*2790*/  LOP3.LUT R3, R10, 0xffff, RZ, 0xc0, !PT ;  /* 0x0000ffff0a037812 */ /* 0x000fe400078ec0ff */
[----:B------:R-:W-:Y:S02]  /*27a0*/  LOP3.LUT R4, R15, 0xffff, RZ, 0xc0, !PT ;  /* 0x0000ffff0f047812 */ /* 0x000fe400078ec0ff */
[----:B------:R-:W-:Y:S02]  /*27b0*/  LOP3.LUT R2, R8, 0xffff, RZ, 0xc0, !PT ;  /* 0x0000ffff08027812 */ /* 0x000fe400078ec0ff */
[----:B------:R-:W-:-:S02]  /*27c0*/  LOP3.LUT R5, R13, 0xffff, RZ, 0xc0, !PT ;  /* 0x0000ffff0d057812 */ /* 0x000fc400078ec0ff */
[----:B------:R-:W-:Y:S02]  /*27d0*/  SHF.R.U32.HI R3, RZ, 0x8, R3 ;  /* 0x00000008ff037819 */ /* 0x000fe40000011603 */
[----:B------:R-:W-:Y:S02]  /*27e0*/  SHF.R.U32.HI R4, RZ, 0x8, R4 ;  /* 0x00000008ff047819 */ /* 0x000fe40000011604 */
[----:B------:R-:W-:Y:S02]  /*27f0*/  SHF.R.U32.HI R2, RZ, 0x8, R2 ;  /* 0x00000008ff027819 */ /* 0x000fe40000011602 */
[----:B------:R-:W-:Y:S02]  /*2800*/  SHF.R.U32.HI R5, RZ, 0x8, R5 ;  /* 0x00000008ff057819 */ /* 0x000fe40000011605 */
[----:B------:R-:W-:Y:S02]  /*2810*/  LOP3.LUT R6, R30, R6, R29, 0xfe, !PT ;  /* 0x000000061e067212 */ /* 0x000fe400078efe1d */
[----:B------:R-:W-:-:S02]  /*2820*/  PRMT R9, R15, 0x7604, R10 ;  /* 0x000076040f097816 */ /* 0x000fc4000000000a */
[----:B------:R-:W-:Y:S02]  /*2830*/  PRMT R7, R13, 0x7604, R8 ;  /* 0x000076040d077816 */ /* 0x000fe40000000008 */
[----:B------:R-:W-:Y:S02]  /*2840*/  PRMT R10, R4, 0x7604, R3 ;  /* 0x00007604040a7816 */ /* 0x000fe40000000003 */
[----:B------:R-:W-:Y:S01]  /*2850*/  PRMT R8, R5, 0x7604, R2 ;  /* 0x0000760405087816 */ /* 0x000fe20000000002 */
[----:B------:R-:W-:Y:S01]  /*2860*/  STS.U16 [R6+UR5], R7 ;  /* 0x0000000706007988 */ /* 0x000fe20008000405 */
[C---:B------:R-:W-:Y:S02]  /*2870*/  LOP3.LUT R3, R6.reuse, 0x40, RZ, 0x3c, !PT ;  /* 0x0000004006037812 */ /* 0x040fe400078e3cff */
[C---:B------:R-:W-:Y:S02]  /*2880*/  LOP3.LUT R4, R6.reuse, 0x20, RZ, 0x3c, !PT ;  /* 0x0000002006047812 */ /* 0x040fe400078e3cff */
[----:B------:R-:W-:Y:S01]  /*2890*/  LOP3.LUT R5, R6, 0x60, RZ, 0x3c, !PT ;  /* 0x0000006006057812 */ /* 0x000fe200078e3cff */
[----:B------:R-:W-:Y:S01]  /*28a0*/  STS.U16 [R3+UR5+0x400], R8 ;  /* 0x0004000803007988 */ /* 0x000fe20008000405 */
[----:B------:R-:W-:-:S02]  /*28b0*/  LOP3.LUT R31, R31, 0x600, RZ, 0xc0, !PT ;  /* 0x000006001f1f7812 */ /* 0x000fc400078ec0ff */
[----:B------:R-:W-:Y:S01]  /*28c0*/  LOP3.LUT R2, R26, R23, RZ, 0xfc, !PT ;  /* 0x000000171a027212 */ /* 0x000fe200078efcff */
[----:B------:R-:W-:Y:S01]  /*28d0*/  STS.U16 [R4+UR5+0x200], R9 ;  /* 0x0002000904007988 */ /* 0x000fe20008000405 */
[----:B0-----:R-:W-:Y:S01]  /*28e0*/  ISETP.GE.AND P0, PT, R22, UR14, PT ;  /* 0x0000000e16007c0c */ /* 0x001fe2000bf06270 */
[----:B------:R-:W-:Y:S01]  /*28f0*/  IMAD R31, R24, 0x4, R31 ;  /* 0x00000004181f7824 */ /* 0x000fe200078e021f */
[----:B------:R-:W-:Y:S01]  /*2900*/  LOP3.LUT R18, R26, 0x50, R23, 0xfe, !PT ;  /* 0x000000501a127812 */ /* 0x000fe200078efe17 */
[----:B------:R2:W-:Y:S01]  /*2910*/  STS.U16 [R5+UR5+0x600], R10 ;  /* 0x0006000a05007988 */ /* 0x0005e20008000405 */
[----:B-1----:R-:W-:Y:S01]  /*2920*/  IMAD R22, R22, UR4, RZ ;  /* 0x0000000416167c24 */ /* 0x002fe2000f8e02ff */
[----:B------:R-:W-:Y:S01]  /*2930*/  BAR.SYNC.DEFER_BLOCKING 0x0 ;  /* 0x0000000000007b1d */ /* 0x000fe20000010000 */
[----:B------:R-:W-:Y:S02]  /*2940*/  LOP3.LUT R31, R31, 0xe0, R0, 0x78, !PT ;  /* 0x000000e01f1f7812 */ /* 0x000fe400078e7800 */
[----:B------:R-:W-:-:S02]  /*2950*/  ISETP.LT.AND P2, PT, R2, UR15, !P0 ;  /* 0x0000000f02007c0c */ /* 0x000fc4000c741270 */
[----:B------:R-:W-:Y:S01]  /*2960*/  IADD3 R12, P1, PT, R22, UR12, RZ ;  /* 0x0000000c160c7c10 */ /* 0x000fe2000ff3e0ff */
[----:B--2---:R-:W-:Y:S01]  /*2970*/  IMAD R5, R2, R14, RZ ;  /* 0x0000000e02057224 */ /* 0x004fe200078e02ff */
[----:B------:R-:W-:Y:S02]  /*2980*/  LOP3.LUT R3, R26, 0x60, R23, 0xfe, !PT ;  /* 0x000000601a037812 */ /* 0x000fe400078efe17 */
[----:B------:R-:W-:Y:S01]  /*2990*/  LEA.HI.X.SX32 R22, R22, UR13, 0x1, P1 ;  /* 0x0000000d16167c11 */ /* 0x000fe200088f0eff */
[----:B------:R-:W-:Y:S01]  /*29a0*/  IMAD R7, R14, 0x20, R5 ;  /* 0x000000200e077824 */ /* 0x000fe200078e0205 */
[----:B------:R-:W-:Y:S02]  /*29b0*/  IADD3 R2, P3, PT, R5, R12, RZ ;  /* 0x0000000c05027210 */ /* 0x000fe40007f7e0ff */
[----:B------:R-:W-:Y:S01]  /*29c0*/  LOP3.LUT R4, R26, 0x10, R23, 0xfe, !PT ;  /* 0x000000101a047812 */ /* 0x000fe200078efe17 */
[----:B------:R-:W-:Y:S01]  /*29d0*/  IMAD R9, R14, 0x20, R7 ;  /* 0x000000200e097824 */ /* 0x000fe200078e0207 */
[----:B------:R-:W-:-:S02]  /*29e0*/  ISETP.LT.AND P1, PT, R3, UR15, !P0 ;  /* 0x0000000f03007c0c */ /* 0x000fc4000c721270 */
[----:B------:R-:W-:Y:S01]  /*29f0*/  LEA.HI.X.SX32 R3, R5, R22, 0x1, P3 ;  /* 0x0000001605037211 */ /* 0x000fe200018f0eff */
[----:B------:R-:W-:Y:S01]  /*2a00*/  IMAD R6, R4, R14, RZ ;  /* 0x0000000e04067224 */ /* 0x000fe200078e02ff */
[----:B------:R-:W-:Y:S02]  /*2a10*/  LEA.HI R0, R0, R26, RZ, 0x1c ;  /* 0x0000001a00007211 */ /* 0x000fe400078fe0ff */
[----:B------:R-:W-:Y:S02]  /*2a20*/  ISETP.LT.AND P3, PT, R4, UR15, !P0 ;  /* 0x0000000f04007c0c */ /* 0x000fe4000c761270 */
[--C-:B------:R-:W-:Y:S01]  /*2a30*/  LOP3.LUT R19, R26, 0x40, R23.reuse, 0xfe, !PT ;  /* 0x000000401a137812 */ /* 0x100fe200078efe17 */
[----:B------:R-:W0:Y:S01]  /*2a40*/  LDS R16, [R31+UR5] ;  /* 0x000000051f107984 */ /* 0x000e220008000800 */
[----:B------:R-:W-:Y:S01]  /*2a50*/  VIADD R13, R0, 0x70 ;  /* 0x00000070000d7836 */ /* 0x000fe20000000000 */
[----:B------:R-:W-:Y:S01]  /*2a60*/  LOP3.LUT R23, R26, 0x20, R23, 0xfe, !PT ;  /* 0x000000201a177812 */ /* 0x000fe200078efe17 */
[----:B------:R-:W-:Y:S01]  /*2a70*/  VIADD R0, R0, 0x30 ;  /* 0x0000003000007836 */ /* 0x000fe20000000000 */
[----:B------:R-:W1:Y:S01]  /*2a80*/  LDS R31, [R31+UR5+0x100] ;  /* 0x000100051f1f7984 */ /* 0x000e620008000800 */
[----:B------:R-:W-:Y:S01]  /*2a90*/  IMAD R15, R13, R14, RZ ;  /* 0x0000000e0d0f7224 */ /* 0x000fe200078e02ff */
[----:B------:R-:W-:-:S02]  /*2aa0*/  ISETP.LT.AND P5, PT, R23, UR15, !P0 ;  /* 0x0000000f17007c0c */ /* 0x000fc4000c7a1270 */
[C---:B------:R-:W-:Y:S01]  /*2ab0*/  ISETP.LT.AND P4, PT, R0.reuse, UR15, !P0 ;  /* 0x0000000f00007c0c */ /* 0x040fe2000c781270 */
[----:B------:R-:W-:Y:S01]  /*2ac0*/  IMAD R0, R0, R14, RZ ;  /* 0x0000000e00007224 */ /* 0x000fe200078e02ff */
[C---:B0-----:R-:W-:Y:S02]  /*2ad0*/  PRMT R11, R16.reuse, 0x7770, RZ ;  /* 0x00007770100b7816 */ /* 0x041fe400000000ff */
[C---:B------:R-:W-:Y:S02]  /*2ae0*/  PRMT R17, R16.reuse, 0x7772, RZ ;  /* 0x0000777210117816 */ /* 0x040fe400000000ff */
[----:B------:R-:W-:Y:S01]  /*2af0*/  PRMT R21, R16, 0x7773, RZ ;  /* 0x0000777310157816 */ /* 0x000fe200000000ff */
[----:B------:R0:W-:Y:S01]  /*2b00*/  @P2 STG.E.U8 desc[UR8][R2.64], R11 ;  /* 0x0000000b02002986 */ /* 0x0001e2000c101108 */
[----:B------:R-:W-:Y:S02]  /*2b10*/  IADD3 R4, P2, PT, R6, R12, RZ ;  /* 0x0000000c06047210 */ /* 0x000fe40007f5e0ff */
[----:B-1----:R-:W-:-:S02]  /*2b20*/  PRMT R23, R31, 0x7771, RZ ;  /* 0x000077711f177816 */ /* 0x002fc400000000ff */
[----:B------:R-:W-:-:S05]  /*2b30*/  LEA.HI.X.SX32 R5, R6, R22, 0x1, P2 ;  /* 0x0000001606057211 */ /* 0x000fca00010f0eff */
[----:B------:R1:W-:Y:S01]  /*2b40*/  @P3 STG.E.U8 desc[UR8][R4.64], R17 ;  /* 0x0000001104003986 */ /* 0x0003e2000c101108 */
[-C--:B------:R-:W-:Y:S01]  /*2b50*/  IADD3 R6, P3, PT, R0, R12.reuse, RZ ;  /* 0x0000000c00067210 */ /* 0x080fe20007f7e0ff */
[----:B0-----:R-:W-:Y:S01]  /*2b60*/  IMAD R11, R14, 0x10, R9 ;  /* 0x000000100e0b7824 */ /* 0x001fe200078e0209 */
[----:B------:R-:W-:-:S03]  /*2b70*/  IADD3 R2, P2, PT, R7, R12, RZ ;  /* 0x0000000c07027210 */ /* 0x000fc60007f5e0ff */
[----:B------:R-:W-:Y:S01]  /*2b80*/  IMAD R14, R14, 0x10, R11 ;  /* 0x000000100e0e7824 */ /* 0x000fe200078e020b */
[----:B------:R-:W-:Y:S02]  /*2b90*/  LEA.HI.X.SX32 R3, R7, R22, 0x1, P2 ;  /* 0x0000001607037211 */ /* 0x000fe400010f0eff */
[-C--:B------:R-:W-:Y:S02]  /*2ba0*/  IADD3 R8, P2, PT, R9, R12.reuse, RZ ;  /* 0x0000000c09087210 */ /* 0x080fe40007f5e0ff */
[----:B------:R-:W-:Y:S02]  /*2bb0*/  IADD3 R10, P6, PT, R11, R12, RZ ;  /* 0x0000000c0b0a7210 */ /* 0x000fe40007fde0ff */
[----:B------:R-:W-:Y:S02]  /*2bc0*/  LEA.HI.X.SX32 R9, R9, R22, 0x1, P2 ;  /* 0x0000001609097211 */ /* 0x000fe400010f0eff */
[----:B-1----:R-:W-:Y:S02]  /*2bd0*/  IADD3 R4, P2, PT, R14, R12, RZ ;  /* 0x0000000c0e047210 */ /* 0x002fe40007f5e0ff */
[----:B------:R-:W-:-:S02]  /*2be0*/  LEA.HI.X.SX32 R7, R0, R22, 0x1, P3 ;  /* 0x0000001600077211 */ /* 0x000fc400018f0eff */
[----:B------:R-:W-:Y:S02]  /*2bf0*/  ISETP.LT.AND P3, PT, R19, UR15, !P0 ;  /* 0x0000000f13007c0c */ /* 0x000fe4000c761270 */
[-C--:B------:R-:W-:Y:S02]  /*2c00*/  LEA.HI.X.SX32 R5, R14, R22.reuse, 0x1, P2 ;  /* 0x000000160e057211 */ /* 0x080fe400010f0eff */
[----:B------:R-:W-:Y:S02]  /*2c10*/  LEA.HI.X.SX32 R11, R11, R22, 0x1, P6 ;  /* 0x000000160b0b7211 */ /* 0x000fe400030f0eff */
[----:B------:R-:W-:Y:S02]  /*2c20*/  ISETP.LT.AND P2, PT, R18, UR15, !P0 ;  /* 0x0000000f12007c0c */ /* 0x000fe4000c741270 */
[----:B------:R-:W-:Y:S02]  /*2c30*/  IADD3 R12, P6, PT, R15, R12, RZ ;  /* 0x0000000c0f0c7210 */ /* 0x000fe40007fde0ff */
[----:B------:R-:W-:-:S02]  /*2c40*/  ISETP.LT.AND P0, PT, R13, UR15, !P0 ;  /* 0x0000000f0d007c0c */ /* 0x000fc4000c701270 */
[----:B------:R-:W-:Y:S02]  /*2c50*/  PRMT R17, R31, 0x7770, RZ ;  /* 0x000077701f117816 */ /* 0x000fe400000000ff */
[----:B------:R-:W-:Y:S02]  /*2c60*/  LEA.HI.X.SX32 R13, R15, R22, 0x1, P6 ;  /* 0x000000160f0d7211 */ /* 0x000fe400030f0eff */
[C---:B------:R-:W-:Y:S01]  /*2c70*/  PRMT R15, R31.reuse, 0x7772, RZ ;  /* 0x000077721f0f7816 */ /* 0x040fe200000000ff */
[----:B------:R0:W-:Y:S01]  /*2c80*/  @P5 STG.E.U8 desc[UR8][R2.64], R17 ;  /* 0x0000001102005986 */ /* 0x0001e2000c101108 */
[----:B------:R-:W-:Y:S02]  /*2c90*/  PRMT R19, R16, 0x7771, RZ ;  /* 0x0000777110137816 */ /* 0x000fe400000000ff */
[----:B------:R-:W-:Y:S01]  /*2ca0*/  PRMT R31, R31, 0x7773, RZ ;  /* 0x000077731f1f7816 */ /* 0x000fe200000000ff */
[----:B------:R0:W-:Y:S04]  /*2cb0*/  @P4 STG.E.U8 desc[UR8][R6.64], R15 ;  /* 0x0000000f06004986 */ /* 0x0001e8000c101108 */
[----:B------:R0:W-:Y:S04]  /*2cc0*/  @P3 STG.E.U8 desc[UR8][R8.64], R19 ;  /* 0x0000001308003986 */ /* 0x0001e8000c101108 */
[----:B------:R0:W-:Y:S04]  /*2cd0*/  @P2 STG.E.U8 desc[UR8][R10.64], R21 ;  /* 0x000000150a002986 */ /* 0x0001e8000c101108 */
[----:B------:R0:W-:Y:S01]  /*2ce0*/  @P1 STG.E.U8 desc[UR8][R4.64], R23 ;  /* 0x0000001704001986 */ /* 0x0001e2000c101108 */
[----:B------:R-:W-:Y:S05]  /*2cf0*/  @!P0 EXIT ;  /* 0x000000000000894d */ /* 0x000fea0003800000 */
[----:B------:R-:W-:Y:S01]  /*2d00*/  STG.E.U8 desc[UR8][R12.64], R31 ;  /* 0x0000001f0c007986 */ /* 0x000fe2000c101108 */
[----:B------:R-:W-:Y:S05]  /*2d10*/  EXIT ;  /* 0x000000000000794d */ /* 0x000fea0003800000 */
.L_x_3:
[----:B------:R-:W-:-:S00]  /*2d20*/  BRA `(.L_x_3) ;  /* 0xfffffffc00fc7947 */ /* 0x000fc0000383ffff */
[----:B------:R-:W-:-:S00]  /*2d30*/  NOP ;  /* 0x0000000000007918 */ /* 0x000fc00000000000 */
        /* <DEDUP_REMOVED lines=12> */
.L_x_4:


//--------------------- .nv.shared.matmul_kernel  --------------------------
	.section	.nv.shared.matmul_kernel,"aw",@nobits
	.sectionflags	@""
	.align	16
	.zero		1024


//--------------------- .nv.shared.reserved.0     --------------------------
	.section	.nv.shared.reserved.0,"aw",@nobits
	.weak		__nv_reservedSMEM_offset_0_alias
	.size		__nv_reservedSMEM_offset_0_alias, 0, 64
	.other		__nv_reservedSMEM_offset_0_alias,@"STO_CUDA_RESERVED_SHARED STV_DEFAULT"
__nv_reservedSMEM_offset_0_alias:
	.zero		0
	.zero		64


//--------------------- .nv.constant0.matmul_kernel --------------------------
	.section	.nv.constant0.matmul_kernel,"a",@progbits
	.sectionflags	@""
	.align	4
.nv.constant0.matmul_kernel:
	.zero		976


//--------------------- SYMBOLS --------------------------

	.type		.nv.reservedSmem.offset0,@object
	.size		.nv.reservedSmem.offset0,0x4
	.type		.nv.reservedSmem.cap,@object
	.size		.nv.reservedSmem.cap,0x4
